	.target	sm_90a

	.elftype	@"ET_EXEC"


//--------------------- .note.nv.tkinfo           --------------------------
	.section	.note.nv.tkinfo,"",@"SHT_NOTE"
	.sectionflags	@"SHF_NOTE_NV_TKINFO"
	.tkinfo
        /*0018*/ 	.word	0x00000002
        /*0030*/ 	.string	""
        /*0030*/ 	.string	"ptxas"
        /*0030*/ 	.string	"Cuda compilation tools, release 13.0, V13.0.88"
        /*0030*/ 	.string	"Build cuda_13.0.r13.0/compiler.36424714_0"
        /*0030*/ 	.string	"-arch sm_90a -m 64 "



//--------------------- .note.nv.cuinfo           --------------------------
	.section	.note.nv.cuinfo,"",@"SHT_NOTE"
	.sectionflags	@"SHF_NOTE_NV_CUINFO"
        /*0018*/ 	.short	0x0002
        /*001a*/ 	.short	0x005a
        /*001c*/ 	.short	0x0082
	.zero		2


//--------------------- .nv.info                  --------------------------
	.section	.nv.info,"",@"SHT_CUDA_INFO"
	.align	4


	//----- nvinfo : EIATTR_REGCOUNT
	.align		4
        /*0000*/ 	.byte	0x04, 0x2f
        /*0002*/ 	.short	(.L_15 - .L_14)
	.align		4
.L_14:
        /*0004*/ 	.word	index@(_ZN7cutlass13device_kernelINS_4gemm6kernel13GemmUniversalIN4cute5tupleIJiiiiEEENS1_10collective13CollectiveMmaINS1_34MainloopSm90TmaGmmaWarpSpecializedILi2ENS5_IJNS4_1CILi1EEESB_SB_EEENS1_35KernelTmaWarpSpecializedCooperativeEEENS5_IJNSA_ILi128EEENSA_ILi64EEESF_EEEfNS5_IJlSB_lEEEfSI_NS4_8TiledMMAINS4_8MMA_AtomIJNS4_4SM904GMMA29MMA_64x64x8_F32TF32TF32_SS_TNILNSM_7ScaleInE1ELSO_1EEEEEENS4_6LayoutINS5_IJNSA_ILi2EEESB_SB_EEENS5_IJSB_NSA_ILi0EEESU_EEEEENS5_IJNS4_10UnderscoreESX_SX_EEEEENS4_13SM90_TMA_LOADENS4_14ComposedLayoutINS4_7SwizzleILi3ELi4ELi3EEENS4_18smem_ptr_flag_bitsILi32EEENSR_INS5_IJNSA_ILi8EEENSA_ILi32EEEEEENS5_IJS17_SB_EEEEEEEvNS4_8identityES10_S1B_vS1C_EENS_8epilogue10collective6detail29Sm90TmaWarpSpecializedAdapterINS1F_15DefaultEpilogueIfSI_SI_NS1E_6thread17LinearCombinationIfLi1EffLNS1J_9ScaleType4KindE0ELNS_15FloatRoundStyleE2EfEENS1_15EpilogueDefaultEEEEEvvEEEEvNT_6ParamsE)
        /*0008*/ 	.word	0x000000a8


	//----- nvinfo : EIATTR_FRAME_SIZE
	.align		4
.L_15:
        /*000c*/ 	.byte	0x04, 0x11
        /*000e*/ 	.short	(.L_17 - .L_16)
	.align		4
.L_16:
        /*0010*/ 	.word	index@(_ZN7cutlass13device_kernelINS_4gemm6kernel13GemmUniversalIN4cute5tupleIJiiiiEEENS1_10collective13CollectiveMmaINS1_34MainloopSm90TmaGmmaWarpSpecializedILi2ENS5_IJNS4_1CILi1EEESB_SB_EEENS1_35KernelTmaWarpSpecializedCooperativeEEENS5_IJNSA_ILi128EEENSA_ILi64EEESF_EEEfNS5_IJlSB_lEEEfSI_NS4_8TiledMMAINS4_8MMA_AtomIJNS4_4SM904GMMA29MMA_64x64x8_F32TF32TF32_SS_TNILNSM_7ScaleInE1ELSO_1EEEEEENS4_6LayoutINS5_IJNSA_ILi2EEESB_SB_EEENS5_IJSB_NSA_ILi0EEESU_EEEEENS5_IJNS4_10UnderscoreESX_SX_EEEEENS4_13SM90_TMA_LOADENS4_14ComposedLayoutINS4_7SwizzleILi3ELi4ELi3EEENS4_18smem_ptr_flag_bitsILi32EEENSR_INS5_IJNSA_ILi8EEENSA_ILi32EEEEEENS5_IJS17_SB_EEEEEEEvNS4_8identityES10_S1B_vS1C_EENS_8epilogue10collective6detail29Sm90TmaWarpSpecializedAdapterINS1F_15DefaultEpilogueIfSI_SI_NS1E_6thread17LinearCombinationIfLi1EffLNS1J_9ScaleType4KindE0ELNS_15FloatRoundStyleE2EfEENS1_15EpilogueDefaultEEEEEvvEEEEvNT_6ParamsE)
        /*0014*/ 	.word	0x00000000


	//----- nvinfo : EIATTR_MIN_STACK_SIZE
	.align		4
.L_17:
        /*0018*/ 	.byte	0x04, 0x12
        /*001a*/ 	.short	(.L_19 - .L_18)
	.align		4
.L_18:
        /*001c*/ 	.word	index@(_ZN7cutlass13device_kernelINS_4gemm6kernel13GemmUniversalIN4cute5tupleIJiiiiEEENS1_10collective13CollectiveMmaINS1_34MainloopSm90TmaGmmaWarpSpecializedILi2ENS5_IJNS4_1CILi1EEESB_SB_EEENS1_35KernelTmaWarpSpecializedCooperativeEEENS5_IJNSA_ILi128EEENSA_ILi64EEESF_EEEfNS5_IJlSB_lEEEfSI_NS4_8TiledMMAINS4_8MMA_AtomIJNS4_4SM904GMMA29MMA_64x64x8_F32TF32TF32_SS_TNILNSM_7ScaleInE1ELSO_1EEEEEENS4_6LayoutINS5_IJNSA_ILi2EEESB_SB_EEENS5_IJSB_NSA_ILi0EEESU_EEEEENS5_IJNS4_10UnderscoreESX_SX_EEEEENS4_13SM90_TMA_LOADENS4_14ComposedLayoutINS4_7SwizzleILi3ELi4ELi3EEENS4_18smem_ptr_flag_bitsILi32EEENSR_INS5_IJNSA_ILi8EEENSA_ILi32EEEEEENS5_IJS17_SB_EEEEEEEvNS4_8identityES10_S1B_vS1C_EENS_8epilogue10collective6detail29Sm90TmaWarpSpecializedAdapterINS1F_15DefaultEpilogueIfSI_SI_NS1E_6thread17LinearCombinationIfLi1EffLNS1J_9ScaleType4KindE0ELNS_15FloatRoundStyleE2EfEENS1_15EpilogueDefaultEEEEEvvEEEEvNT_6ParamsE)
        /*0020*/ 	.word	0x00000000
.L_19:


//--------------------- .nv.compat                --------------------------
	.section	.nv.compat,"",@"SHT_CUDA_COMPAT_INFO"
	.align	4
        /*0000*/ 	.byte	0x02, 0x09, 0x01, 0x00, 0x02, 0x02, 0x04, 0x00, 0x02, 0x05, 0x05, 0x00, 0x03, 0x07, 0x01, 0x01
        /*0010*/ 	.byte	0x02, 0x03, 0x01, 0x00, 0x02, 0x06, 0x01, 0x00, 0x04, 0x0b, 0x08, 0x00, 0x00, 0x00, 0x00, 0x00
        /*0020*/ 	.byte	0x00, 0x00, 0x00, 0x00


//--------------------- .nv.info._ZN7cutlass13device_kernelINS_4gemm6kernel13GemmUniversalIN4cute5tupleIJiiiiEEENS1_10collective13CollectiveMmaINS1_34MainloopSm90TmaGmmaWarpSpecializedILi2ENS5_IJNS4_1CILi1EEESB_SB_EEENS1_35KernelTmaWarpSpecializedCooperativeEEENS5_IJNSA_ILi128EEENSA_ILi64EEESF_EEEfNS5_IJlSB_lEEEfSI_NS4_8TiledMMAINS4_8MMA_AtomIJNS4_4SM904GMMA29MMA_64x64x8_F32TF32TF32_SS_TNILNSM_7ScaleInE1ELSO_1EEEEEENS4_6LayoutINS5_IJNSA_ILi2EEESB_SB_EEENS5_IJSB_NSA_ILi0EEESU_EEEEENS5_IJNS4_10UnderscoreESX_SX_EEEEENS4_13SM90_TMA_LOADENS4_14ComposedLayoutINS4_7SwizzleILi3ELi4ELi3EEENS4_18smem_ptr_flag_bitsILi32EEENSR_INS5_IJNSA_ILi8EEENSA_ILi32EEEEEENS5_IJS17_SB_EEEEEEEvNS4_8identityES10_S1B_vS1C_EENS_8epilogue10collective6detail29Sm90TmaWarpSpecializedAdapterINS1F_15DefaultEpilogueIfSI_SI_NS1E_6thread17LinearCombinationIfLi1EffLNS1J_9ScaleType4KindE0ELNS_15FloatRoundStyleE2EfEENS1_15EpilogueDefaultEEEEEvvEEEEvNT_6ParamsE --------------------------
	.section	.nv.info._ZN7cutlass13device_kernelINS_4gemm6kernel13GemmUniversalIN4cute5tupleIJiiiiEEENS1_10collective13CollectiveMmaINS1_34MainloopSm90TmaGmmaWarpSpecializedILi2ENS5_IJNS4_1CILi1EEESB_SB_EEENS1_35KernelTmaWarpSpecializedCooperativeEEENS5_IJNSA_ILi128EEENSA_ILi64EEESF_EEEfNS5_IJlSB_lEEEfSI_NS4_8TiledMMAINS4_8MMA_AtomIJNS4_4SM904GMMA29MMA_64x64x8_F32TF32TF32_SS_TNILNSM_7ScaleInE1ELSO_1EEEEEENS4_6LayoutINS5_IJNSA_ILi2EEESB_SB_EEENS5_IJSB_NSA_ILi0EEESU_EEEEENS5_IJNS4_10UnderscoreESX_SX_EEEEENS4_13SM90_TMA_LOADENS4_14ComposedLayoutINS4_7SwizzleILi3ELi4ELi3EEENS4_18smem_ptr_flag_bitsILi32EEENSR_INS5_IJNSA_ILi8EEENSA_ILi32EEEEEENS5_IJS17_SB_EEEEEEEvNS4_8identityES10_S1B_vS1C_EENS_8epilogue10collective6detail29Sm90TmaWarpSpecializedAdapterINS1F_15DefaultEpilogueIfSI_SI_NS1E_6thread17LinearCombinationIfLi1EffLNS1J_9ScaleType4KindE0ELNS_15FloatRoundStyleE2EfEENS1_15EpilogueDefaultEEEEEvvEEEEvNT_6ParamsE,"",@"SHT_CUDA_INFO"
	.sectionflags	@""
	.align	4


	//----- nvinfo : EIATTR_CUDA_API_VERSION
	.align		4
        /*0000*/ 	.byte	0x04, 0x37
        /*0002*/ 	.short	(.L_21 - .L_20)
.L_20:
        /*0004*/ 	.word	0x00000082


	//----- nvinfo : EIATTR_KPARAM_INFO
	.align		4
.L_21:
        /*0008*/ 	.byte	0x04, 0x17
        /*000a*/ 	.short	(.L_23 - .L_22)
.L_22:
        /*000c*/ 	.word	0x00000000
        /*0010*/ 	.short	0x0000
        /*0012*/ 	.short	0x0070
        /*0014*/ 	.byte	0x00, 0xf0, 0x01, 0x10


	//----- nvinfo : EIATTR_SPARSE_MMA_MASK
	.align		4
.L_23:
        /*0018*/ 	.byte	0x03, 0x50
        /*001a*/ 	.short	0x0000


	//----- nvinfo : EIATTR_MAXREG_COUNT
	.align		4
        /*001c*/ 	.byte	0x03, 0x1b
        /*001e*/ 	.short	0x00a8


	//----- nvinfo : EIATTR_NUM_BARRIERS
	.align		4
        /*0020*/ 	.byte	0x02, 0x4c
        /*0022*/ 	.byte	0x01
	.zero		1


	//----- nvinfo : EIATTR_EXTERNS
	.align		4
        /*0024*/ 	.byte	0x04, 0x0f
        /*0026*/ 	.short	(.L_25 - .L_24)


	//   ....[0]....
	.align		4
.L_24:
        /*0028*/ 	.word	index@(__assertfail)


	//----- nvinfo : EIATTR_MERCURY_ISA_VERSION
	.align		4
.L_25:
        /*002c*/ 	.byte	0x03, 0x5f
        /*002e*/ 	.short	0x0101


	//----- nvinfo : EIATTR_INT_WARP_WIDE_INSTR_OFFSETS
	.align		4
        /*0030*/ 	.byte	0x04, 0x31
        /*0032*/ 	.short	(.L_27 - .L_26)


	//   ....[0]....
.L_26:
        /*0034*/ 	.word	0x00000370


	//   ....[1]....
        /*0038*/ 	.word	0x00000380


	//   ....[2]....
        /*003c*/ 	.word	0x000004a0


	//----- nvinfo : EIATTR_COOP_GROUP_MASK_REGIDS
	.align		4
.L_27:
        /*0040*/ 	.byte	0x04, 0x29
        /*0042*/ 	.short	(.L_29 - .L_28)


	//   ....[0]....
.L_28:
        /*0044*/ 	.word	0xffffffff


	//   ....[1]....
        /*0048*/ 	.word	0xffffffff


	//   ....[2]....
        /*004c*/ 	.word	0xffffffff


	//   ....[3]....
        /*0050*/ 	.word	0xffffffff


	//   ....[4]....
        /*0054*/ 	.word	0xffffffff


	//----- nvinfo : EIATTR_COOP_GROUP_INSTR_OFFSETS
	.align		4
.L_29:
        /*0058*/ 	.byte	0x04, 0x28
        /*005a*/ 	.short	(.L_31 - .L_30)


	//   ....[0]....
.L_30:
        /*005c*/ 	.word	0x00000060


	//   ....[1]....
        /*0060*/ 	.word	0x00000070


	//   ....[2]....
        /*0064*/ 	.word	0x00000130


	//   ....[3]....
        /*0068*/ 	.word	0x00000280


	//   ....[4]....
        /*006c*/ 	.word	0x00001180


	//----- nvinfo : EIATTR_REG_RECONFIG
	.align		4
.L_31:
        /*0070*/ 	.byte	0x01, 0x54
	.zero		2


	//----- nvinfo : EIATTR_SYSCALL_OFFSETS
	.align		4
        /*0074*/ 	.byte	0x04, 0x46
        /*0076*/ 	.short	(.L_33 - .L_32)


	//   ....[0]....
.L_32:
        /*0078*/ 	.word	0x00001370


	//----- nvinfo : EIATTR_MBARRIER_INSTR_OFFSETS
	.align		4
.L_33:
        /*007c*/ 	.byte	0x04, 0x39
        /*007e*/ 	.short	(.L_35 - .L_34)


	//   ....[0]....
.L_34:
        /*0080*/ 	.word	0x00000230
        /*0084*/ 	.word	0x000000ff
        /*0088*/ 	.word	0x00000000
        /*008c*/ 	.short	0x0100
        /*008e*/ 	.byte	0x08
	.zero		1


	//   ....[1]....
        /*0090*/ 	.word	0x00000240
        /*0094*/ 	.word	0x000000ff
        /*0098*/ 	.word	0x00000010
        /*009c*/ 	.short	0x0100
        /*009e*/ 	.byte	0x08
	.zero		1


	//   ....[2]....
        /*00a0*/ 	.word	0x00000250
        /*00a4*/ 	.word	0x000000ff
        /*00a8*/ 	.word	0x00000008
        /*00ac*/ 	.short	0x0100
        /*00ae*/ 	.byte	0x08
	.zero		1


	//   ....[3]....
        /*00b0*/ 	.word	0x00000260
        /*00b4*/ 	.word	0x000000ff
        /*00b8*/ 	.word	0x00000018
        /*00bc*/ 	.short	0x0100
        /*00be*/ 	.byte	0x08
	.zero		1


	//   ....[4]....
        /*00c0*/ 	.word	0x00000520
        /*00c4*/ 	.word	0x000000ff
        /*00c8*/ 	.word	0x00000030
        /*00cc*/ 	.short	0x0100
        /*00ce*/ 	.byte	0x08
	.zero		1


	//   ....[5]....
        /*00d0*/ 	.word	0x00000580
        /*00d4*/ 	.word	0x000000ff
        /*00d8*/ 	.word	0x00000038
        /*00dc*/ 	.short	0x0100
        /*00de*/ 	.byte	0x08
	.zero		1


	//   ....[6]....
        /*00e0*/ 	.word	0x000013f0
        /*00e4*/ 	.word	0x00000003
        /*00e8*/ 	.word	0x00000000
        /*00ec*/ 	.short	0x010a
        /*00ee*/ 	.byte	0x3f
	.zero		1


	//   ....[7]....
        /*00f0*/ 	.word	0x00001450
        /*00f4*/ 	.word	0x00000003
        /*00f8*/ 	.word	0x00000000
        /*00fc*/ 	.short	0x010a
        /*00fe*/ 	.byte	0x3f
	.zero		1


	//   ....[8]....
        /*0100*/ 	.word	0x00001d00
        /*0104*/ 	.word	0x000000ff
        /*0108*/ 	.word	0x00000000
        /*010c*/ 	.short	0x010a
        /*010e*/ 	.byte	0x04
	.zero		1


	//   ....[9]....
        /*0110*/ 	.word	0x00001d40
        /*0114*/ 	.word	0x000000ff
        /*0118*/ 	.word	0x00000000
        /*011c*/ 	.short	0x010a
        /*011e*/ 	.byte	0x04
	.zero		1


	//   ....[10]....
        /*0120*/ 	.word	0x000024e0
        /*0124*/ 	.word	0x000000ff
        /*0128*/ 	.word	0x00000000
        /*012c*/ 	.short	0x0101
        /*012e*/ 	.byte	0x0a
	.zero		1


	//   ....[11]....
        /*0130*/ 	.word	0x000026a0
        /*0134*/ 	.word	0x000000ff
        /*0138*/ 	.word	0x00000000
        /*013c*/ 	.short	0x0101
        /*013e*/ 	.byte	0x04
	.zero		1


	//   ....[12]....
        /*0140*/ 	.word	0x00005390
        /*0144*/ 	.word	0x0000000e
        /*0148*/ 	.word	0x00000010
        /*014c*/ 	.short	0x010a
        /*014e*/ 	.byte	0x3f
	.zero		1


	//   ....[13]....
        /*0150*/ 	.word	0x00005980
        /*0154*/ 	.word	0x00000005
        /*0158*/ 	.word	0x00000038
        /*015c*/ 	.short	0x0101
        /*015e*/ 	.byte	0x3f
	.zero		1


	//   ....[14]....
        /*0160*/ 	.word	0x00006090
        /*0164*/ 	.word	0x00000007
        /*0168*/ 	.word	0x00000000
        /*016c*/ 	.short	0x010a
        /*016e*/ 	.byte	0x3f
	.zero		1


	//   ....[15]....
        /*0170*/ 	.word	0x00006110
        /*0174*/ 	.word	0x00000003
        /*0178*/ 	.word	0x00000000
        /*017c*/ 	.short	0x010a
        /*017e*/ 	.byte	0x3f
	.zero		1


	//   ....[16]....
        /*0180*/ 	.word	0x00006170
        /*0184*/ 	.word	0x00000003
        /*0188*/ 	.word	0x00000000
        /*018c*/ 	.short	0x010a
        /*018e*/ 	.byte	0x3f
	.zero		1


	//   ....[17]....
        /*0190*/ 	.word	0x000061d0
        /*0194*/ 	.word	0x00000004
        /*0198*/ 	.word	0x00000000
        /*019c*/ 	.short	0x010a
        /*019e*/ 	.byte	0x3f
	.zero		1


	//   ....[18]....
        /*01a0*/ 	.word	0x000062a0
        /*01a4*/ 	.word	0x0000000e
        /*01a8*/ 	.word	0x00000010
        /*01ac*/ 	.short	0x010a
        /*01ae*/ 	.byte	0x3f
	.zero		1


	//   ....[19]....
        /*01b0*/ 	.word	0x00006370
        /*01b4*/ 	.word	0x00000007
        /*01b8*/ 	.word	0x00000000
        /*01bc*/ 	.short	0x010a
        /*01be*/ 	.byte	0x3f
	.zero		1


	//----- nvinfo : EIATTR_NUM_MBARRIERS
	.align		4
.L_35:
        /*01c0*/ 	.byte	0x03, 0x38
        /*01c2*/ 	.short	0x0006


	//----- nvinfo : EIATTR_EXIT_INSTR_OFFSETS
	.align		4
        /*01c4*/ 	.byte	0x04, 0x1c
        /*01c6*/ 	.short	(.L_37 - .L_36)


	//   ....[0]....
.L_36:
        /*01c8*/ 	.word	0x00000620


	//   ....[1]....
        /*01cc*/ 	.word	0x00000ee0


	//   ....[2]....
        /*01d0*/ 	.word	0x00004a70


	//   ....[3]....
        /*01d4*/ 	.word	0x000050a0


	//   ....[4]....
        /*01d8*/ 	.word	0x00006160


	//----- nvinfo : EIATTR_MAX_THREADS
	.align		4
.L_37:
        /*01dc*/ 	.byte	0x04, 0x05
        /*01de*/ 	.short	(.L_39 - .L_38)
.L_38:
        /*01e0*/ 	.word	0x00000180
        /*01e4*/ 	.word	0x00000001
        /*01e8*/ 	.word	0x00000001


	//----- nvinfo : EIATTR_CRS_STACK_SIZE
	.align		4
.L_39:
        /*01ec*/ 	.byte	0x04, 0x1e
        /*01ee*/ 	.short	(.L_41 - .L_40)
.L_40:
        /*01f0*/ 	.word	0x00000000


	//----- nvinfo : EIATTR_CBANK_PARAM_SIZE
	.align		4
.L_41:
        /*01f4*/ 	.byte	0x03, 0x19
        /*01f6*/ 	.short	0x0470


	//----- nvinfo : EIATTR_PARAM_CBANK
	.align		4
        /*01f8*/ 	.byte	0x04, 0x0a
        /*01fa*/ 	.short	(.L_43 - .L_42)
	.align		4
.L_42:
        /*01fc*/ 	.word	index@(.nv.constant0._ZN7cutlass13device_kernelINS_4gemm6kernel13GemmUniversalIN4cute5tupleIJiiiiEEENS1_10collective13CollectiveMmaINS1_34MainloopSm90TmaGmmaWarpSpecializedILi2ENS5_IJNS4_1CILi1EEESB_SB_EEENS1_35KernelTmaWarpSpecializedCooperativeEEENS5_IJNSA_ILi128EEENSA_ILi64EEESF_EEEfNS5_IJlSB_lEEEfSI_NS4_8TiledMMAINS4_8MMA_AtomIJNS4_4SM904GMMA29MMA_64x64x8_F32TF32TF32_SS_TNILNSM_7ScaleInE1ELSO_1EEEEEENS4_6LayoutINS5_IJNSA_ILi2EEESB_SB_EEENS5_IJSB_NSA_ILi0EEESU_EEEEENS5_IJNS4_10UnderscoreESX_SX_EEEEENS4_13SM90_TMA_LOADENS4_14ComposedLayoutINS4_7SwizzleILi3ELi4ELi3EEENS4_18smem_ptr_flag_bitsILi32EEENSR_INS5_IJNSA_ILi8EEENSA_ILi32EEEEEENS5_IJS17_SB_EEEEEEEvNS4_8identityES10_S1B_vS1C_EENS_8epilogue10collective6detail29Sm90TmaWarpSpecializedAdapterINS1F_15DefaultEpilogueIfSI_SI_NS1E_6thread17LinearCombinationIfLi1EffLNS1J_9ScaleType4KindE0ELNS_15FloatRoundStyleE2EfEENS1_15EpilogueDefaultEEEEEvvEEEEvNT_6ParamsE)
        /*0200*/ 	.short	0x0210
        /*0202*/ 	.short	0x0470


	//----- nvinfo : EIATTR_SW_WAR
	.align		4
.L_43:
        /*0204*/ 	.byte	0x04, 0x36
        /*0206*/ 	.short	(.L_45 - .L_44)
.L_44:
        /*0208*/ 	.word	0x00000008
.L_45:


//--------------------- .nv.callgraph             --------------------------
	.section	.nv.callgraph,"",@"SHT_CUDA_CALLGRAPH"
	.align	4
	.sectionentsize	8
	.align		4
        /*0000*/ 	.word	0x00000000
	.align		4
        /*0004*/ 	.word	0xffffffff
	.align		4
        /*0008*/ 	.word	index@(_ZN7cutlass13device_kernelINS_4gemm6kernel13GemmUniversalIN4cute5tupleIJiiiiEEENS1_10collective13CollectiveMmaINS1_34MainloopSm90TmaGmmaWarpSpecializedILi2ENS5_IJNS4_1CILi1EEESB_SB_EEENS1_35KernelTmaWarpSpecializedCooperativeEEENS5_IJNSA_ILi128EEENSA_ILi64EEESF_EEEfNS5_IJlSB_lEEEfSI_NS4_8TiledMMAINS4_8MMA_AtomIJNS4_4SM904GMMA29MMA_64x64x8_F32TF32TF32_SS_TNILNSM_7ScaleInE1ELSO_1EEEEEENS4_6LayoutINS5_IJNSA_ILi2EEESB_SB_EEENS5_IJSB_NSA_ILi0EEESU_EEEEENS5_IJNS4_10UnderscoreESX_SX_EEEEENS4_13SM90_TMA_LOADENS4_14ComposedLayoutINS4_7SwizzleILi3ELi4ELi3EEENS4_18smem_ptr_flag_bitsILi32EEENSR_INS5_IJNSA_ILi8EEENSA_ILi32EEEEEENS5_IJS17_SB_EEEEEEEvNS4_8identityES10_S1B_vS1C_EENS_8epilogue10collective6detail29Sm90TmaWarpSpecializedAdapterINS1F_15DefaultEpilogueIfSI_SI_NS1E_6thread17LinearCombinationIfLi1EffLNS1J_9ScaleType4KindE0ELNS_15FloatRoundStyleE2EfEENS1_15EpilogueDefaultEEEEEvvEEEEvNT_6ParamsE)
	.align		4
        /*000c*/ 	.word	index@(__assertfail)
	.align		4
        /*0010*/ 	.word	0x00000000
	.align		4
        /*0014*/ 	.word	0xfffffffe
	.align		4
        /*0018*/ 	.word	0x00000000
	.align		4
        /*001c*/ 	.word	0xfffffffd
	.align		4
        /*0020*/ 	.word	0x00000000
	.align		4
        /*0024*/ 	.word	0xfffffffc


//--------------------- .nv.constant4             --------------------------
	.section	.nv.constant4,"a",@progbits
	.align	8
	.align		8
.nv.constant4:
        /*0000*/ 	.dword	__assertfail
	.align		8
        /*0008*/ 	.dword	__unnamed_1
	.align		8
        /*0010*/ 	.dword	_ZN40_INTERNAL_187bb118_4_k_cu_1058815e_237794cuda3std3__45__cpo5beginE
	.align		8
        /*0018*/ 	.dword	_ZN40_INTERNAL_187bb118_4_k_cu_1058815e_237794cuda3std3__45__cpo3endE
	.align		8
        /*0020*/ 	.dword	_ZN40_INTERNAL_187bb118_4_k_cu_1058815e_237794cuda3std3__45__cpo6cbeginE
	.align		8
        /*0028*/ 	.dword	_ZN40_INTERNAL_187bb118_4_k_cu_1058815e_237794cuda3std3__45__cpo4cendE
	.align		8
        /*0030*/ 	.dword	_ZN40_INTERNAL_187bb118_4_k_cu_1058815e_237794cuda3std3__442_GLOBAL__N__187bb118_4_k_cu_1058815e_237796ignoreE
	.align		8
        /*0038*/ 	.dword	_ZN40_INTERNAL_187bb118_4_k_cu_1058815e_237794cuda3std3__419piecewise_constructE
	.align		8
        /*0040*/ 	.dword	_ZN40_INTERNAL_187bb118_4_k_cu_1058815e_237794cuda3std3__48in_placeE
	.align		8
        /*0048*/ 	.dword	_ZN40_INTERNAL_187bb118_4_k_cu_1058815e_237794cuda3std6ranges3__45__cpo4swapE
	.align		8
        /*0050*/ 	.dword	_ZN40_INTERNAL_187bb118_4_k_cu_1058815e_237794cuda3std6ranges3__45__cpo9iter_moveE
	.align		8
        /*0058*/ 	.dword	_ZN40_INTERNAL_187bb118_4_k_cu_1058815e_237794cute7productE
	.align		8
        /*0060*/ 	.dword	_ZN40_INTERNAL_187bb118_4_k_cu_1058815e_237794cute1_E
	.align		8
        /*0068*/ 	.dword	$str$22
	.align		8
        /*0070*/ 	.dword	$str$23


//--------------------- .text._ZN7cutlass13device_kernelINS_4gemm6kernel13GemmUniversalIN4cute5tupleIJiiiiEEENS1_10collective13CollectiveMmaINS1_34MainloopSm90TmaGmmaWarpSpecializedILi2ENS5_IJNS4_1CILi1EEESB_SB_EEENS1_35KernelTmaWarpSpecializedCooperativeEEENS5_IJNSA_ILi128EEENSA_ILi64EEESF_EEEfNS5_IJlSB_lEEEfSI_NS4_8TiledMMAINS4_8MMA_AtomIJNS4_4SM904GMMA29MMA_64x64x8_F32TF32TF32_SS_TNILNSM_7ScaleInE1ELSO_1EEEEEENS4_6LayoutINS5_IJNSA_ILi2EEESB_SB_EEENS5_IJSB_NSA_ILi0EEESU_EEEEENS5_IJNS4_10UnderscoreESX_SX_EEEEENS4_13SM90_TMA_LOADENS4_14ComposedLayoutINS4_7SwizzleILi3ELi4ELi3EEENS4_18smem_ptr_flag_bitsILi32EEENSR_INS5_IJNSA_ILi8EEENSA_ILi32EEEEEENS5_IJS17_SB_EEEEEEEvNS4_8identityES10_S1B_vS1C_EENS_8epilogue10collective6detail29Sm90TmaWarpSpecializedAdapterINS1F_15DefaultEpilogueIfSI_SI_NS1E_6thread17LinearCombinationIfLi1EffLNS1J_9ScaleType4KindE0ELNS_15FloatRoundStyleE2EfEENS1_15EpilogueDefaultEEEEEvvEEEEvNT_6ParamsE --------------------------
	.section	.text._ZN7cutlass13device_kernelINS_4gemm6kernel13GemmUniversalIN4cute5tupleIJiiiiEEENS1_10collective13CollectiveMmaINS1_34MainloopSm90TmaGmmaWarpSpecializedILi2ENS5_IJNS4_1CILi1EEESB_SB_EEENS1_35KernelTmaWarpSpecializedCooperativeEEENS5_IJNSA_ILi128EEENSA_ILi64EEESF_EEEfNS5_IJlSB_lEEEfSI_NS4_8TiledMMAINS4_8MMA_AtomIJNS4_4SM904GMMA29MMA_64x64x8_F32TF32TF32_SS_TNILNSM_7ScaleInE1ELSO_1EEEEEENS4_6LayoutINS5_IJNSA_ILi2EEESB_SB_EEENS5_IJSB_NSA_ILi0EEESU_EEEEENS5_IJNS4_10UnderscoreESX_SX_EEEEENS4_13SM90_TMA_LOADENS4_14ComposedLayoutINS4_7SwizzleILi3ELi4ELi3EEENS4_18smem_ptr_flag_bitsILi32EEENSR_INS5_IJNSA_ILi8EEENSA_ILi32EEEEEENS5_IJS17_SB_EEEEEEEvNS4_8identityES10_S1B_vS1C_EENS_8epilogue10collective6detail29Sm90TmaWarpSpecializedAdapterINS1F_15DefaultEpilogueIfSI_SI_NS1E_6thread17LinearCombinationIfLi1EffLNS1J_9ScaleType4KindE0ELNS_15FloatRoundStyleE2EfEENS1_15EpilogueDefaultEEEEEvvEEEEvNT_6ParamsE,"ax",@progbits
	.align	128
.text._ZN7cutlass13device_kernelINS_4gemm6kernel13GemmUniversalIN4cute5tupleIJiiiiEEENS1_10collective13CollectiveMmaINS1_34MainloopSm90TmaGmmaWarpSpecializedILi2ENS5_IJNS4_1CILi1EEESB_SB_EEENS1_35KernelTmaWarpSpecializedCooperativeEEENS5_IJNSA_ILi128EEENSA_ILi64EEESF_EEEfNS5_IJlSB_lEEEfSI_NS4_8TiledMMAINS4_8MMA_AtomIJNS4_4SM904GMMA29MMA_64x64x8_F32TF32TF32_SS_TNILNSM_7ScaleInE1ELSO_1EEEEEENS4_6LayoutINS5_IJNSA_ILi2EEESB_SB_EEENS5_IJSB_NSA_ILi0EEESU_EEEEENS5_IJNS4_10UnderscoreESX_SX_EEEEENS4_13SM90_TMA_LOADENS4_14ComposedLayoutINS4_7SwizzleILi3ELi4ELi3EEENS4_18smem_ptr_flag_bitsILi32EEENSR_INS5_IJNSA_ILi8EEENSA_ILi32EEEEEENS5_IJS17_SB_EEEEEEEvNS4_8identityES10_S1B_vS1C_EENS_8epilogue10collective6detail29Sm90TmaWarpSpecializedAdapterINS1F_15DefaultEpilogueIfSI_SI_NS1E_6thread17LinearCombinationIfLi1EffLNS1J_9ScaleType4KindE0ELNS_15FloatRoundStyleE2EfEENS1_15EpilogueDefaultEEEEEvvEEEEvNT_6ParamsE:
        .type           _ZN7cutlass13device_kernelINS_4gemm6kernel13GemmUniversalIN4cute5tupleIJiiiiEEENS1_10collective13CollectiveMmaINS1_34MainloopSm90TmaGmmaWarpSpecializedILi2ENS5_IJNS4_1CILi1EEESB_SB_EEENS1_35KernelTmaWarpSpecializedCooperativeEEENS5_IJNSA_ILi128EEENSA_ILi64EEESF_EEEfNS5_IJlSB_lEEEfSI_NS4_8TiledMMAINS4_8MMA_AtomIJNS4_4SM904GMMA29MMA_64x64x8_F32TF32TF32_SS_TNILNSM_7ScaleInE1ELSO_1EEEEEENS4_6LayoutINS5_IJNSA_ILi2EEESB_SB_EEENS5_IJSB_NSA_ILi0EEESU_EEEEENS5_IJNS4_10UnderscoreESX_SX_EEEEENS4_13SM90_TMA_LOADENS4_14ComposedLayoutINS4_7SwizzleILi3ELi4ELi3EEENS4_18smem_ptr_flag_bitsILi32EEENSR_INS5_IJNSA_ILi8EEENSA_ILi32EEEEEENS5_IJS17_SB_EEEEEEEvNS4_8identityES10_S1B_vS1C_EENS_8epilogue10collective6detail29Sm90TmaWarpSpecializedAdapterINS1F_15DefaultEpilogueIfSI_SI_NS1E_6thread17LinearCombinationIfLi1EffLNS1J_9ScaleType4KindE0ELNS_15FloatRoundStyleE2EfEENS1_15EpilogueDefaultEEEEEvvEEEEvNT_6ParamsE,@function
        .size           _ZN7cutlass13device_kernelINS_4gemm6kernel13GemmUniversalIN4cute5tupleIJiiiiEEENS1_10collective13CollectiveMmaINS1_34MainloopSm90TmaGmmaWarpSpecializedILi2ENS5_IJNS4_1CILi1EEESB_SB_EEENS1_35KernelTmaWarpSpecializedCooperativeEEENS5_IJNSA_ILi128EEENSA_ILi64EEESF_EEEfNS5_IJlSB_lEEEfSI_NS4_8TiledMMAINS4_8MMA_AtomIJNS4_4SM904GMMA29MMA_64x64x8_F32TF32TF32_SS_TNILNSM_7ScaleInE1ELSO_1EEEEEENS4_6LayoutINS5_IJNSA_ILi2EEESB_SB_EEENS5_IJSB_NSA_ILi0EEESU_EEEEENS5_IJNS4_10UnderscoreESX_SX_EEEEENS4_13SM90_TMA_LOADENS4_14ComposedLayoutINS4_7SwizzleILi3ELi4ELi3EEENS4_18smem_ptr_flag_bitsILi32EEENSR_INS5_IJNSA_ILi8EEENSA_ILi32EEEEEENS5_IJS17_SB_EEEEEEEvNS4_8identityES10_S1B_vS1C_EENS_8epilogue10collective6detail29Sm90TmaWarpSpecializedAdapterINS1F_15DefaultEpilogueIfSI_SI_NS1E_6thread17LinearCombinationIfLi1EffLNS1J_9ScaleType4KindE0ELNS_15FloatRoundStyleE2EfEENS1_15EpilogueDefaultEEEEEvvEEEEvNT_6ParamsE,(.L_x_126 - _ZN7cutlass13device_kernelINS_4gemm6kernel13GemmUniversalIN4cute5tupleIJiiiiEEENS1_10collective13CollectiveMmaINS1_34MainloopSm90TmaGmmaWarpSpecializedILi2ENS5_IJNS4_1CILi1EEESB_SB_EEENS1_35KernelTmaWarpSpecializedCooperativeEEENS5_IJNSA_ILi128EEENSA_ILi64EEESF_EEEfNS5_IJlSB_lEEEfSI_NS4_8TiledMMAINS4_8MMA_AtomIJNS4_4SM904GMMA29MMA_64x64x8_F32TF32TF32_SS_TNILNSM_7ScaleInE1ELSO_1EEEEEENS4_6LayoutINS5_IJNSA_ILi2EEESB_SB_EEENS5_IJSB_NSA_ILi0EEESU_EEEEENS5_IJNS4_10UnderscoreESX_SX_EEEEENS4_13SM90_TMA_LOADENS4_14ComposedLayoutINS4_7SwizzleILi3ELi4ELi3EEENS4_18smem_ptr_flag_bitsILi32EEENSR_INS5_IJNSA_ILi8EEENSA_ILi32EEEEEENS5_IJS17_SB_EEEEEEEvNS4_8identityES10_S1B_vS1C_EENS_8epilogue10collective6detail29Sm90TmaWarpSpecializedAdapterINS1F_15DefaultEpilogueIfSI_SI_NS1E_6thread17LinearCombinationIfLi1EffLNS1J_9ScaleType4KindE0ELNS_15FloatRoundStyleE2EfEENS1_15EpilogueDefaultEEEEEvvEEEEvNT_6ParamsE)
        .other          _ZN7cutlass13device_kernelINS_4gemm6kernel13GemmUniversalIN4cute5tupleIJiiiiEEENS1_10collective13CollectiveMmaINS1_34MainloopSm90TmaGmmaWarpSpecializedILi2ENS5_IJNS4_1CILi1EEESB_SB_EEENS1_35KernelTmaWarpSpecializedCooperativeEEENS5_IJNSA_ILi128EEENSA_ILi64EEESF_EEEfNS5_IJlSB_lEEEfSI_NS4_8TiledMMAINS4_8MMA_AtomIJNS4_4SM904GMMA29MMA_64x64x8_F32TF32TF32_SS_TNILNSM_7ScaleInE1ELSO_1EEEEEENS4_6LayoutINS5_IJNSA_ILi2EEESB_SB_EEENS5_IJSB_NSA_ILi0EEESU_EEEEENS5_IJNS4_10UnderscoreESX_SX_EEEEENS4_13SM90_TMA_LOADENS4_14ComposedLayoutINS4_7SwizzleILi3ELi4ELi3EEENS4_18smem_ptr_flag_bitsILi32EEENSR_INS5_IJNSA_ILi8EEENSA_ILi32EEEEEENS5_IJS17_SB_EEEEEEEvNS4_8identityES10_S1B_vS1C_EENS_8epilogue10collective6detail29Sm90TmaWarpSpecializedAdapterINS1F_15DefaultEpilogueIfSI_SI_NS1E_6thread17LinearCombinationIfLi1EffLNS1J_9ScaleType4KindE0ELNS_15FloatRoundStyleE2EfEENS1_15EpilogueDefaultEEEEEvvEEEEvNT_6ParamsE,@"STO_CUDA_ENTRY STV_DEFAULT"
_ZN7cutlass13device_kernelINS_4gemm6kernel13GemmUniversalIN4cute5tupleIJiiiiEEENS1_10collective13CollectiveMmaINS1_34MainloopSm90TmaGmmaWarpSpecializedILi2ENS5_IJNS4_1CILi1EEESB_SB_EEENS1_35KernelTmaWarpSpecializedCooperativeEEENS5_IJNSA_ILi128EEENSA_ILi64EEESF_EEEfNS5_IJlSB_lEEEfSI_NS4_8TiledMMAINS4_8MMA_AtomIJNS4_4SM904GMMA29MMA_64x64x8_F32TF32TF32_SS_TNILNSM_7ScaleInE1ELSO_1EEEEEENS4_6LayoutINS5_IJNSA_ILi2EEESB_SB_EEENS5_IJSB_NSA_ILi0EEESU_EEEEENS5_IJNS4_10UnderscoreESX_SX_EEEEENS4_13SM90_TMA_LOADENS4_14ComposedLayoutINS4_7SwizzleILi3ELi4ELi3EEENS4_18smem_ptr_flag_bitsILi32EEENSR_INS5_IJNSA_ILi8EEENSA_ILi32EEEEEENS5_IJS17_SB_EEEEEEEvNS4_8identityES10_S1B_vS1C_EENS_8epilogue10collective6detail29Sm90TmaWarpSpecializedAdapterINS1F_15DefaultEpilogueIfSI_SI_NS1E_6thread17LinearCombinationIfLi1EffLNS1J_9ScaleType4KindE0ELNS_15FloatRoundStyleE2EfEENS1_15EpilogueDefaultEEEEEvvEEEEvNT_6ParamsE:
[----:B------:R-:W0:Y:S01]  /*0000*/  LDC R1, c[0x0][0x28] ;  /* 0x00000a00ff017b82 */ /* 0x000e220000000800 */
[----:B------:R-:W1:Y:S01]  /*0010*/  S2R R4, SR_TID.X ;  /* 0x0000000000047919 */ /* 0x000e620000002100 */
[----:B------:R-:W-:Y:S01]  /*0020*/  ELECT P0, URZ, PT ;  /* 0x00000000003f782f */ /* 0x000fe20003800000 */
[----:B------:R-:W-:Y:S01]  /*0030*/  BSSY B0, `(.L_x_0) ;  /* 0x000000f000007945 */ /* 0x000fe20003800000 */
[--C-:B-1----:R-:W-:Y:S02]  /*0040*/  SHF.R.U32.HI R0, RZ, 0x5, R4.reuse ;  /* 0x00000005ff007819 */ /* 0x102fe40000011604 */
[----:B------:R-:W-:-:S03]  /*0050*/  SHF.R.U32.HI R14, RZ, 0x7, R4 ;  /* 0x00000007ff0e7819 */ /* 0x000fc60000011604 */
[----:B------:R-:W1:Y:S04]  /*0060*/  SHFL.IDX PT, R5, R0, RZ, 0x1f ;  /* 0x00001fff00057589 */ /* 0x000e6800000e0000 */
[----:B------:R2:W3:Y:S01]  /*0070*/  SHFL.IDX PT, R10, R14, RZ, 0x1f ;  /* 0x00001fff0e0a7589 */ /* 0x0004e200000e0000 */
[----:B-1----:R-:W-:-:S13]  /*0080*/  ISETP.NE.OR P0, PT, R5, RZ, !P0 ;  /* 0x000000ff0500720c */ /* 0x002fda0004705670 */
[----:B0-23--:R-:W-:Y:S05]  /*0090*/  @P0 BRA `(.L_x_1) ;  /* 0x0000000000200947 */ /* 0x00dfea0003800000 */
[----:B------:R-:W-:Y:S02]  /*00a0*/  ULDC.64 UR4, c[0x0][0x198] ;  /* 0x0000660000047ab9 */ /* 0x000fe40000000a00 */
[----:B------:R-:W-:Y:S02]  /*00b0*/  UIADD3 UR6, UP0, UR4, 0xf0, URZ ;  /* 0x000000f004067890 */ /* 0x000fe4000ff1e03f */
[----:B------:R-:W-:Y:S02]  /*00c0*/  UIADD3 UR4, UP1, UR4, 0x1f0, URZ ;  /* 0x000001f004047890 */ /* 0x000fe4000ff3e03f */
[----:B------:R-:W-:Y:S02]  /*00d0*/  UIADD3.X UR7, URZ, UR5, URZ, UP0, !UPT ;  /* 0x000000053f077290 */ /* 0x000fe400087fe43f */
[----:B------:R-:W-:-:S07]  /*00e0*/  UIADD3.X UR5, URZ, UR5, URZ, UP1, !UPT ;  /* 0x000000053f057290 */ /* 0x000fce0008ffe43f */
[----:B------:R0:W-:Y:S02]  /*00f0*/  UTMACCTL.PF [UR6] ;  /* 0x00000000060079b9 */ /* 0x0001e40008040000 */
[----:B------:R0:W-:Y:S02]  /*0100*/  UTMACCTL.PF [UR4] ;  /* 0x00000000040079b9 */ /* 0x0001e40008040000 */
[----:B0-----:R-:W-:Y:S01]  /*0110*/  NOP ;  /* 0x0000000000007918 */ /* 0x001fe20000000000 */
.L_x_1:
[----:B------:R-:W-:Y:S05]  /*0120*/  BSYNC B0 ;  /* 0x0000000000007941 */ /* 0x000fea0003800000 */
.L_x_0:
[----:B------:R-:W0:Y:S02]  /*0130*/  SHFL.IDX PT, R2, R0, RZ, 0x1f ;  /* 0x00001fff00027589 */ /* 0x000e2400000e0000 */
[----:B0-----:R-:W-:-:S13]  /*0140*/  ISETP.NE.AND P0, PT, R2, RZ, PT ;  /* 0x000000ff0200720c */ /* 0x001fda0003f05270 */
[----:B------:R-:W-:Y:S05]  /*0150*/  @P0 BRA `(.L_x_2) ;  /* 0x0000000000480947 */ /* 0x000fea0003800000 */
[----:B------:R-:W0:Y:S01]  /*0160*/  S2UR UR8, SR_CgaCtaId ;  /* 0x00000000000879c3 */ /* 0x000e220000008800 */
[----:B------:R-:W-:Y:S01]  /*0170*/  UMOV UR4, 0x400 ;  /* 0x0000040000047882 */ /* 0x000fe20000000000 */
[----:B------:R-:W-:Y:S01]  /*0180*/  UMOV UR5, 0x1 ;  /* 0x0000000100057882 */ /* 0x000fe20000000000 */
[----:B------:R-:W-:Y:S01]  /*0190*/  UMOV UR6, 0x100 ;  /* 0x0000010000067882 */ /* 0x000fe20000000000 */
[----:B------:R-:W-:Y:S01]  /*01a0*/  ELECT P0, URZ, PT ;  /* 0x00000000003f782f */ /* 0x000fe20003800000 */
[----:B------:R-:W-:-:S04]  /*01b0*/  UIADD3 UR6, -UR6, 0x100000, URZ ;  /* 0x0010000006067890 */ /* 0x000fc8000fffe13f */
[----:B------:R-:W-:Y:S02]  /*01c0*/  USHF.L.U32 UR7, UR6, 0xb, URZ ;  /* 0x0000000b06077899 */ /* 0x000fe4000800063f */
[----:B------:R-:W-:Y:S02]  /*01d0*/  USHF.L.U32 UR6, UR6, 0x1, URZ ;  /* 0x0000000106067899 */ /* 0x000fe4000800063f */
[----:B0-----:R-:W-:Y:S02]  /*01e0*/  ULEA UR8, UR8, UR4, 0x18 ;  /* 0x0000000408087291 */ /* 0x001fe4000f8ec03f */
[----:B------:R-:W-:-:S04]  /*01f0*/  UIADD3 UR4, -UR5, 0x100000, URZ ;  /* 0x0010000005047890 */ /* 0x000fc8000fffe13f */
[----:B------:R-:W-:Y:S02]  /*0200*/  USHF.L.U32 UR5, UR4, 0xb, URZ ;  /* 0x0000000b04057899 */ /* 0x000fe4000800063f */
[----:B------:R-:W-:Y:S01]  /*0210*/  USHF.L.U32 UR4, UR4, 0x1, URZ ;  /* 0x0000000104047899 */ /* 0x000fe2000800063f */
[----:B------:R-:W0:Y:S11]  /*0220*/  FENCE.VIEW.ASYNC.S ;  /* 0x00000000000073c6 */ /* 0x000e360000000000 */
[----:B0-----:R0:W1:Y:S01]  /*0230*/  SYNCS.EXCH.64 URZ, [UR8], UR4 ;  /* 0x00000004083f75b2 */ /* 0x0010620008000100 */
[----:B------:R0:W2:Y:S01]  /*0240*/  SYNCS.EXCH.64 URZ, [UR8+0x10], UR6 ;  /* 0x00001006083f75b2 */ /* 0x0000a20008000100 */
[----:B------:R0:W3:Y:S01]  /*0250*/  SYNCS.EXCH.64 URZ, [UR8+0x8], UR4 ;  /* 0x00000804083f75b2 */ /* 0x0000e20008000100 */
[----:B------:R0:W4:Y:S01]  /*0260*/  SYNCS.EXCH.64 URZ, [UR8+0x18], UR6 ;  /* 0x00001806083f75b2 */ /* 0x0001220008000100 */
[----:B------:R-:W-:Y:S01]  /*0270*/  NOP ;  /* 0x0000000000007918 */ /* 0x000fe20000000000 */
.L_x_2:
[----:B------:R-:W5:Y:S01]  /*0280*/  SHFL.IDX PT, R0, R0, RZ, 0x1f ;  /* 0x00001fff00007589 */ /* 0x000f6200000e0000 */
[----:B------:R-:W-:Y:S01]  /*0290*/  ELECT P0, URZ, PT ;  /* 0x00000000003f782f */ /* 0x000fe20003800000 */
[----:B------:R-:W1:Y:S01]  /*02a0*/  LDC R2, c[0x0][0x65c] ;  /* 0x00019700ff027b82 */ /* 0x000e620000000800 */
[----:B0-----:R-:W-:Y:S01]  /*02b0*/  UMOV UR4, 0x20 ;  /* 0x0000002000047882 */ /* 0x001fe20000000000 */
[----:B------:R-:W0:Y:S01]  /*02c0*/  S2R R3, SR_CTAID.Y ;  /* 0x0000000000037919 */ /* 0x000e220000002600 */
[----:B------:R-:W-:Y:S01]  /*02d0*/  NOP ;  /* 0x0000000000007918 */ /* 0x000fe20000000000 */
[----:B------:R-:W-:Y:S01]  /*02e0*/  ISETP.NE.AND P2, PT, R10, RZ, PT ;  /* 0x000000ff0a00720c */ /* 0x000fe20003f45270 */
[----:B------:R-:W-:Y:S01]  /*02f0*/  NOP ;  /* 0x0000000000007918 */ /* 0x000fe20000000000 */
[----:B------:R-:W2:Y:S01]  /*0300*/  S2R R6, SR_CTAID.X ;  /* 0x0000000000067919 */ /* 0x000ea20000002500 */
[----:B------:R-:W-:Y:S01]  /*0310*/  IMAD.MOV.U32 R7, RZ, RZ, RZ ;  /* 0x000000ffff077224 */ /* 0x000fe200078e00ff */
[----:B-----5:R-:W-:-:S02]  /*0320*/  ISETP.NE.OR P0, PT, R0, RZ, !P0 ;  /* 0x000000ff0000720c */ /* 0x020fc40004705670 */
[----:B-1----:R-:W-:-:S04]  /*0330*/  ISETP.NE.AND P3, PT, R2, 0x1, PT ;  /* 0x000000010200780c */ /* 0x002fc80003f65270 */
[----:B------:R-:W-:Y:S02]  /*0340*/  P2R R0, PR, RZ, 0x8 ;  /* 0x00000008ff007803 */ /* 0x000fe40000000000 */
[----:B------:R-:W-:-:S04]  /*0350*/  SHF.R.S32.HI R0, RZ, 0x1f, R5 ;  /* 0x0000001fff007819 */ /* 0x000fc80000011405 */
[----:B------:R-:W-:Y:S01]  /*0360*/  LEA.HI R0, R0, R5, RZ, 0x2 ;  /* 0x0000000500007211 */ /* 0x000fe200078f10ff */
[----:B------:R-:W-:Y:S01]  /*0370*/  VOTEU.ALL UP0, P0 ;  /* 0x00000000003f7886 */ /* 0x000fe20000000000 */
[----:B------:R-:W-:Y:S01]  /*0380*/  VOTEU.ALL UP1, P0 ;  /* 0x00000000003f7886 */ /* 0x000fe20000020000 */
[----:B------:R-:W2:Y:S01]  /*0390*/  @P3 LDC R17, c[0x0][0x10] ;  /* 0x00000400ff113b82 */ /* 0x000ea20000000800 */
[----:B------:R-:W-:Y:S01]  /*03a0*/  LOP3.LUT R0, R0, 0xfffffffc, RZ, 0xc0, !PT ;  /* 0xfffffffc00007812 */ /* 0x000fe200078ec0ff */
[----:B0-----:R-:W-:Y:S01]  /*03b0*/  @P3 IMAD.MOV.U32 R8, RZ, RZ, R3 ;  /* 0x000000ffff083224 */ /* 0x001fe200078e0003 */
[----:B------:R-:W-:Y:S01]  /*03c0*/  @!UP0 UMOV UR6, 0x400 ;  /* 0x0000040000068882 */ /* 0x000fe20000000000 */
[----:B------:R-:W-:-:S04]  /*03d0*/  @!UP0 UIADD3 UR4, -UR4, 0x100000, URZ ;  /* 0x0010000004048890 */ /* 0x000fc8000fffe13f */
[----:B------:R-:W-:Y:S02]  /*03e0*/  @!UP0 USHF.L.U32 UR5, UR4, 0xb, URZ ;  /* 0x0000000b04058899 */ /* 0x000fe4000800063f */
[----:B------:R-:W-:Y:S01]  /*03f0*/  @!UP0 USHF.L.U32 UR4, UR4, 0x1, URZ ;  /* 0x0000000104048899 */ /* 0x000fe2000800063f */
[----:B------:R-:W-:Y:S02]  /*0400*/  @P3 IMAD.MOV.U32 R9, RZ, RZ, RZ ;  /* 0x000000ffff093224 */ /* 0x000fe400078e00ff */
[----:B------:R-:W-:Y:S01]  /*0410*/  IMAD.IADD R0, R5, 0x1, -R0 ;  /* 0x0000000105007824 */ /* 0x000fe200078e0a00 */
[----:B------:R-:W0:Y:S01]  /*0420*/  @!UP0 S2UR UR7, SR_CgaCtaId ;  /* 0x00000000000789c3 */ /* 0x000e220000008800 */
[----:B------:R-:W-:-:S03]  /*0430*/  @P3 IMAD.MOV.U32 R5, RZ, RZ, RZ ;  /* 0x000000ffff053224 */ /* 0x000fc600078e00ff */
[----:B------:R-:W-:-:S04]  /*0440*/  ISETP.NE.AND P1, PT, R0, 0x3, PT ;  /* 0x000000030000780c */ /* 0x000fc80003f25270 */
[----:B------:R-:W1:Y:S01]  /*0450*/  @!P3 LDC R11, c[0x0][0xc] ;  /* 0x00000300ff0bbb82 */ /* 0x000e620000000800 */
[----:B--2---:R-:W-:-:S04]  /*0460*/  @P3 IMAD.WIDE.U32 R16, R6, R17, R8 ;  /* 0x0000001106103225 */ /* 0x004fc800078e0008 */
[----:B------:R-:W-:Y:S01]  /*0470*/  @P3 IMAD.IADD R17, R17, 0x1, R5 ;  /* 0x0000000111113824 */ /* 0x000fe200078e0205 */
[----:B------:R-:W-:Y:S01]  /*0480*/  LOP3.LUT R5, R4, 0x7f, RZ, 0xc0, !PT ;  /* 0x0000007f04057812 */ /* 0x000fe200078ec0ff */
[----:B0-----:R-:W-:Y:S01]  /*0490*/  @!UP0 ULEA UR8, UR7, UR6, 0x18 ;  /* 0x0000000607088291 */ /* 0x001fe2000f8ec03f */
[----:B------:R-:W-:Y:S02]  /*04a0*/  VOTEU.ALL UP0, P0 ;  /* 0x00000000003f7886 */ /* 0x000fe40000000000 */
[----:B------:R-:W-:Y:S01]  /*04b0*/  ULDC UR6, c[0x0][0xc] ;  /* 0x0000030000067ab9 */ /* 0x000fe20000000800 */
[----:B------:R-:W-:Y:S01]  /*04c0*/  ISETP.EQ.OR P0, PT, R0, RZ, !P1 ;  /* 0x000000ff0000720c */ /* 0x000fe20004f02670 */
[----:B------:R-:W-:-:S03]  /*04d0*/  ULDC UR7, c[0x0][0x10] ;  /* 0x0000040000077ab9 */ /* 0x000fc60000000800 */
[C---:B------:R-:W-:Y:S01]  /*04e0*/  ISETP.EQ.AND P0, PT, R10.reuse, RZ, P0 ;  /* 0x000000ff0a00720c */ /* 0x040fe20000702270 */
[----:B------:R-:W-:Y:S02]  /*04f0*/  VIADD R10, R10, 0xffffffff ;  /* 0xffffffff0a0a7836 */ /* 0x000fe40000000000 */
[----:B-1----:R-:W-:Y:S01]  /*0500*/  @!P3 IMAD.WIDE.U32 R8, R11, R3, R6 ;  /* 0x000000030b08b225 */ /* 0x002fe200078e0006 */
[----:B------:R-:W0:Y:S02]  /*0510*/  FENCE.VIEW.ASYNC.S ;  /* 0x00000000000073c6 */ /* 0x000e240000000000 */
[----:B0-----:R-:W3:Y:S01]  /*0520*/  @!UP0 SYNCS.EXCH.64 URZ, [UR8+0x30], UR4 ;  /* 0x00003004083f85b2 */ /* 0x001ee20008000100 */
[----:B------:R-:W-:Y:S02]  /*0530*/  SEL R18, RZ, 0x1, !P0 ;  /* 0x00000001ff127807 */ /* 0x000fe40004000000 */
[----:B------:R-:W-:Y:S01]  /*0540*/  ISETP.GE.U32.AND P1, PT, R10, 0x2, PT ;  /* 0x000000020a00780c */ /* 0x000fe20003f26070 */
[----:B------:R-:W-:-:S02]  /*0550*/  @!P3 IMAD.MOV.U32 R16, RZ, RZ, R8 ;  /* 0x000000ffff10b224 */ /* 0x000fc400078e0008 */
[----:B------:R-:W-:Y:S01]  /*0560*/  @!P3 IMAD.MOV.U32 R17, RZ, RZ, R9 ;  /* 0x000000ffff11b224 */ /* 0x000fe200078e0009 */
[----:B------:R-:W-:Y:S01]  /*0570*/  SEL R18, R18, 0x2, P1 ;  /* 0x0000000212127807 */ /* 0x000fe20000800000 */
[----:B------:R0:W3:Y:S01]  /*0580*/  @!UP1 SYNCS.EXCH.64 URZ, [UR8+0x38], UR4 ;  /* 0x00003804083f95b2 */ /* 0x0000e20008000100 */
[----:B------:R-:W-:Y:S01]  /*0590*/  NOP ;  /* 0x0000000000007918 */ /* 0x000fe20000000000 */
[----:B0-----:R-:W-:-:S03]  /*05a0*/  UIMAD.WIDE.U32 UR4, UR6, UR7, URZ ;  /* 0x00000007060472a5 */ /* 0x001fc6000f8e003f */
[----:B------:R-:W-:Y:S02]  /*05b0*/  ULDC UR6, c[0x0][0x14] ;  /* 0x0000050000067ab9 */ /* 0x000fe40000000800 */
[----:B------:R-:W-:Y:S02]  /*05c0*/  UIMAD.WIDE.U32 UR38, UR4, UR6, URZ ;  /* 0x00000006042672a5 */ /* 0x000fe4000f8e003f */
[----:B------:R-:W-:-:S04]  /*05d0*/  UIMAD UR37, UR5, UR6, URZ ;  /* 0x00000006052572a4 */ /* 0x000fc8000f8e023f */
[----:B------:R-:W-:Y:S01]  /*05e0*/  UIADD3 UR37, UR39, UR37, URZ ;  /* 0x0000002527257290 */ /* 0x000fe2000fffe03f */
[----:B---34-:R-:W-:Y:S06]  /*05f0*/  BAR.SYNC.DEFER_BLOCKING 0x0 ;  /* 0x0000000000007b1d */ /* 0x018fec0000010000 */
[----:B------:R-:W-:Y:S05]  /*0600*/  @!P2 BRA `(.L_x_3) ;  /* 0x00000044001ca947 */ /* 0x000fea0003800000 */
[----:B------:R-:W-:-:S13]  /*0610*/  ISETP.GT.U32.AND P0, PT, R10, 0x1, PT ;  /* 0x000000010a00780c */ /* 0x000fda0003f04070 */
[----:B------:R-:W-:Y:S05]  /*0620*/  @P0 EXIT ;  /* 0x000000000000094d */ /* 0x000fea0003800000 */
[----:B------:R-:W-:Y:S01]  /*0630*/  ULDC.64 UR4, c[0x0][0x650] ;  /* 0x0001940000047ab9 */ /* 0x000fe20000000a00 */
[----:B------:R-:W-:Y:S01]  /*0640*/  PRMT R0, RZ, 0x7610, R0 ;  /* 0x00007610ff007816 */ /* 0x000fe20000000000 */
[----:B------:R-:W-:Y:S01]  /*0650*/  IMAD.MOV.U32 R69, RZ, RZ, -0x1 ;  /* 0xffffffffff457424 */ /* 0x000fe200078e00ff */
[----:B------:R-:W-:Y:S01]  /*0660*/  ISETP.GE.U32.AND P0, PT, R16, UR4, PT ;  /* 0x0000000410007c0c */ /* 0x000fe2000bf06070 */
[----:B------:R-:W-:Y:S02]  /*0670*/  IMAD.MOV.U32 R68, RZ, RZ, -0x1 ;  /* 0xffffffffff447424 */ /* 0x000fe400078e00ff */
[----:B------:R-:W-:Y:S01]  /*0680*/  IMAD.MOV.U32 R67, RZ, RZ, -0x1 ;  /* 0xffffffffff437424 */ /* 0x000fe200078e00ff */
[----:B------:R-:W-:-:S13]  /*0690*/  ISETP.GE.U32.AND.EX P0, PT, R17, UR5, PT, P0 ;  /* 0x0000000511007c0c */ /* 0x000fda000bf06100 */
[----:B------:R-:W-:Y:S05]  /*06a0*/  @P0 BRA `(.L_x_4) ;  /* 0x0000000400540947 */ /* 0x000fea0003800000 */
[----:B------:R-:W0:Y:S01]  /*06b0*/  LDC.64 R20, c[0x0][0x628] ;  /* 0x00018a00ff147b82 */ /* 0x000e220000000a00 */
[----:B------:R-:W-:Y:S02]  /*06c0*/  IMAD.MOV.U32 R8, RZ, RZ, R16 ;  /* 0x000000ffff087224 */ /* 0x000fe400078e0010 */
[----:B------:R-:W-:-:S05]  /*06d0*/  IMAD.MOV.U32 R9, RZ, RZ, R17 ;  /* 0x000000ffff097224 */ /* 0x000fca00078e0011 */
[----:B------:R-:W1:Y:S08]  /*06e0*/  LDC R0, c[0x0][0x630] ;  /* 0x00018c00ff007b82 */ /* 0x000e700000000800 */
[----:B------:R-:W2:Y:S01]  /*06f0*/  LDC.64 R22, c[0x0][0x620] ;  /* 0x00018800ff167b82 */ /* 0x000ea20000000a00 */
[----:B0-----:R-:W-:-:S04]  /*0700*/  ISETP.NE.U32.AND P0, PT, R20, RZ, PT ;  /* 0x000000ff1400720c */ /* 0x001fc80003f05070 */
[----:B------:R-:W-:-:S13]  /*0710*/  ISETP.NE.AND.EX P0, PT, R21, RZ, PT, P0 ;  /* 0x000000ff1500720c */ /* 0x000fda0003f05300 */
[----:B-12---:R-:W-:Y:S05]  /*0720*/  @!P0 BRA `(.L_x_5) ;  /* 0x0000000000288947 */ /* 0x006fea0003800000 */
[----:B------:R-:W0:Y:S02]  /*0730*/  LDC R13, c[0x0][0x634] ;  /* 0x00018d00ff0d7b82 */ /* 0x000e240000000800 */
[----:B0-----:R-:W-:-:S05]  /*0740*/  IADD3 R13, P0, R16, R13, RZ ;  /* 0x0000000d100d7210 */ /* 0x001fca0007f1e0ff */
[----:B------:R-:W-:-:S04]  /*0750*/  IMAD.X R15, RZ, RZ, R17, P0 ;  /* 0x000000ffff0f7224 */ /* 0x000fc800000e0611 */
[----:B------:R-:W-:-:S04]  /*0760*/  IMAD.WIDE.U32 R8, R15, R20, RZ ;  /* 0x000000140f087225 */ /* 0x000fc800078e00ff */
[----:B------:R-:W-:-:S04]  /*0770*/  IMAD.WIDE.U32 R10, P0, R13, R21, R8 ;  /* 0x000000150d0a7225 */ /* 0x000fc80007800008 */
[----:B------:R-:W-:-:S04]  /*0780*/  IMAD.WIDE.U32 R8, R13, R20, RZ ;  /* 0x000000140d087225 */ /* 0x000fc800078e00ff */
[----:B------:R-:W-:Y:S01]  /*0790*/  IMAD.X R13, RZ, RZ, RZ, P0 ;  /* 0x000000ffff0d7224 */ /* 0x000fe200000e06ff */
[----:B------:R-:W-:Y:S01]  /*07a0*/  IADD3 RZ, P0, R9, R10, RZ ;  /* 0x0000000a09ff7210 */ /* 0x000fe20007f1e0ff */
[----:B------:R-:W-:-:S04]  /*07b0*/  IMAD.MOV.U32 R12, RZ, RZ, R11 ;  /* 0x000000ffff0c7224 */ /* 0x000fc800078e000b */
[----:B------:R-:W-:-:S08]  /*07c0*/  IMAD.WIDE.U32.X R8, R15, R21, R12, P0 ;  /* 0x000000150f087225 */ /* 0x000fd000000e040c */
.L_x_5:
[-CC-:B------:R-:W-:Y:S01]  /*07d0*/  SHF.R.U64 R67, R8, R0.reuse, R9.reuse ;  /* 0x0000000008437219 */ /* 0x180fe20000001209 */
[----:B------:R-:W0:Y:S01]  /*07e0*/  LDC R12, c[0x0][0x618] ;  /* 0x00018600ff0c7b82 */ /* 0x000e220000000800 */
[----:B------:R-:W-:Y:S01]  /*07f0*/  SHF.R.U32.HI R7, RZ, R0, R9 ;  /* 0x00000000ff077219 */ /* 0x000fe20000011609 */
[----:B------:R-:W-:Y:S01]  /*0800*/  ULDC UR4, c[0x0][0x150] ;  /* 0x0000540000047ab9 */ /* 0x000fe20000000800 */
[----:B------:R-:W-:Y:S02]  /*0810*/  IADD3 R11, P0, RZ, -R67, RZ ;  /* 0x80000043ff0b7210 */ /* 0x000fe40007f1e0ff */
[----:B------:R-:W-:-:S03]  /*0820*/  I2FP.F32.U32 R0, R6 ;  /* 0x0000000600007245 */ /* 0x000fc60000201000 */
[----:B------:R-:W1:Y:S01]  /*0830*/  LDC.64 R30, c[0x0][0x640] ;  /* 0x00019000ff1e7b82 */ /* 0x000e620000000a00 */
[----:B------:R-:W-:Y:S02]  /*0840*/  IMAD.X R13, RZ, RZ, ~R7, P0 ;  /* 0x000000ffff0d7224 */ /* 0x000fe400000e0e07 */
[----:B------:R-:W-:Y:S01]  /*0850*/  FMUL R0, R0, UR4 ;  /* 0x0000000400007c20 */ /* 0x000fe20008400000 */
[----:B------:R-:W-:Y:S01]  /*0860*/  IMAD.WIDE.U32 R8, R11, R22, R16 ;  /* 0x000000160b087225 */ /* 0x000fe200078e0010 */
[----:B------:R-:W-:-:S03]  /*0870*/  ULDC UR4, c[0x0][0x154] ;  /* 0x0000550000047ab9 */ /* 0x000fc60000000800 */
[----:B------:R-:W-:Y:S01]  /*0880*/  IMAD R10, R13, R22, RZ ;  /* 0x000000160d0a7224 */ /* 0x000fe200078e02ff */
[----:B------:R-:W2:Y:S01]  /*0890*/  LDC R7, c[0x0][0x144] ;  /* 0x00005100ff077b82 */ /* 0x000ea20000000800 */
[----:B------:R-:W3:Y:S02]  /*08a0*/  F2I.U32.TRUNC.NTZ R0, R0 ;  /* 0x0000000000007305 */ /* 0x000ee4000020f000 */
[----:B------:R-:W-:-:S04]  /*08b0*/  IMAD R11, R11, R23, R10 ;  /* 0x000000170b0b7224 */ /* 0x000fc800078e020a */
[----:B------:R-:W-:Y:S01]  /*08c0*/  IMAD.IADD R9, R9, 0x1, R11 ;  /* 0x0000000109097824 */ /* 0x000fe200078e020b */
[----:B------:R-:W4:Y:S01]  /*08d0*/  LDC R24, c[0x0][0x608] ;  /* 0x00018200ff187b82 */ /* 0x000f220000000800 */
[----:B------:R-:W-:-:S03]  /*08e0*/  IMAD.MOV.U32 R11, RZ, RZ, -0x1 ;  /* 0xffffffffff0b7424 */ /* 0x000fc600078e00ff */
[-CC-:B0-----:R-:W-:Y:S02]  /*08f0*/  SHF.R.U64 R22, R8, R12.reuse, R9.reuse ;  /* 0x0000000c08167219 */ /* 0x181fe40000001209 */
[----:B------:R-:W-:Y:S02]  /*0900*/  I2FP.F32.U32 R8, R3 ;  /* 0x0000000300087245 */ /* 0x000fe40000201000 */
[----:B------:R-:W0:Y:S01]  /*0910*/  LDC R28, c[0x0][0x658] ;  /* 0x00019600ff1c7b82 */ /* 0x000e220000000800 */
[----:B-1----:R-:W-:Y:S01]  /*0920*/  ISETP.NE.U32.AND P0, PT, R30, RZ, PT ;  /* 0x000000ff1e00720c */ /* 0x002fe20003f05070 */
[----:B---3--:R-:W-:Y:S02]  /*0930*/  IMAD.MOV R10, RZ, RZ, -R0 ;  /* 0x000000ffff0a7224 */ /* 0x008fe400078e0a00 */
[----:B------:R-:W-:Y:S01]  /*0940*/  FMUL R8, R8, UR4 ;  /* 0x0000000408087c20 */ /* 0x000fe20008400000 */
[----:B------:R-:W-:Y:S02]  /*0950*/  SHF.R.U32.HI R9, RZ, R12, R9 ;  /* 0x0000000cff097219 */ /* 0x000fe40000011609 */
[----:B------:R-:W-:Y:S01]  /*0960*/  ISETP.NE.AND.EX P0, PT, R31, RZ, PT, P0 ;  /* 0x000000ff1f00720c */ /* 0x000fe20003f05300 */
[----:B------:R1:W3:Y:S01]  /*0970*/  F2I.U32.TRUNC.NTZ R15, R8 ;  /* 0x00000008000f7305 */ /* 0x0002e2000020f000 */
[----:B------:R-:W1:Y:S01]  /*0980*/  LDC R20, c[0x0][0x148] ;  /* 0x00005200ff147b82 */ /* 0x000e620000000800 */
[----:B--2---:R-:W-:-:S07]  /*0990*/  IMAD R0, R7, R10, R6 ;  /* 0x0000000a07007224 */ /* 0x004fce00078e0206 */
[----:B------:R-:W2:Y:S01]  /*09a0*/  LDC R26, c[0x0][0x600] ;  /* 0x00018000ff1a7b82 */ /* 0x000ea20000000800 */
[-CC-:B----4-:R-:W-:Y:S02]  /*09b0*/  SHF.R.U64 R32, R22, R24.reuse, R9.reuse ;  /* 0x0000001816207219 */ /* 0x190fe40000001209 */
[----:B------:R-:W-:Y:S01]  /*09c0*/  SHF.R.U32.HI R7, RZ, R24, R9 ;  /* 0x00000018ff077219 */ /* 0x000fe20000011609 */
[----:B------:R-:W-:-:S04]  /*09d0*/  IMAD.MOV.U32 R9, RZ, RZ, 0x1 ;  /* 0x00000001ff097424 */ /* 0x000fc800078e00ff */
[----:B------:R-:W4:Y:S01]  /*09e0*/  LDC R21, c[0x0][0x648] ;  /* 0x00019200ff157b82 */ /* 0x000f220000000800 */
[-C--:B0-----:R-:W-:Y:S02]  /*09f0*/  SHF.L.U32 R6, R11, R28.reuse, RZ ;  /* 0x0000001c0b067219 */ /* 0x081fe400000006ff */
[--C-:B------:R-:W-:Y:S02]  /*0a00*/  SHF.R.U64 R24, R32, R28, R7.reuse ;  /* 0x0000001c20187219 */ /* 0x100fe40000001207 */
[----:B------:R-:W-:Y:S02]  /*0a10*/  LOP3.LUT R13, RZ, R6, RZ, 0x33, !PT ;  /* 0x00000006ff0d7212 */ /* 0x000fe400078e33ff */
[-C--:B------:R-:W-:Y:S01]  /*0a20*/  SHF.R.U32.HI R7, RZ, R28.reuse, R7 ;  /* 0x0000001cff077219 */ /* 0x080fe20000011607 */
[----:B------:R-:W0:Y:S01]  /*0a30*/  LDC R23, c[0x0][0x638] ;  /* 0x00018e00ff177b82 */ /* 0x000e220000000800 */
[----:B------:R-:W-:Y:S01]  /*0a40*/  SHF.L.U32 R12, R9, R28, RZ ;  /* 0x0000001c090c7219 */ /* 0x000fe200000006ff */
[----:B------:R-:W-:-:S06]  /*0a50*/  IMAD.MOV.U32 R6, RZ, RZ, R24 ;  /* 0x000000ffff067224 */ /* 0x000fcc00078e0018 */
[----:B------:R-:W0:Y:S01]  /*0a60*/  LDC R69, c[0x0][0x610] ;  /* 0x00018400ff457b82 */ /* 0x000e220000000800 */
[----:B-1-3--:R-:W-:Y:S05]  /*0a70*/  @!P0 BRA `(.L_x_6) ;  /* 0x0000000000288947 */ /* 0x00afea0003800000 */
[----:B------:R-:W1:Y:S02]  /*0a80*/  LDC R11, c[0x0][0x64c] ;  /* 0x00019300ff0b7b82 */ /* 0x000e640000000800 */
[----:B-1----:R-:W-:-:S05]  /*0a90*/  IADD3 R11, P0, R24, R11, RZ ;  /* 0x0000000b180b7210 */ /* 0x002fca0007f1e0ff */
        /* <DEDUP_REMOVED lines=8> */
.L_x_6:
[----:B----4-:R-:W-:Y:S01]  /*0b20*/  SHF.R.U64 R6, R6, R21, R7 ;  /* 0x0000001506067219 */ /* 0x010fe20000001207 */
[----:B--2---:R-:W-:Y:S01]  /*0b30*/  VIADD R7, R26, 0xffffffff ;  /* 0xffffffff1a077836 */ /* 0x004fe20000000000 */
[----:B------:R-:W-:Y:S01]  /*0b40*/  LOP3.LUT R13, R32, R13, RZ, 0xc0, !PT ;  /* 0x0000000d200d7212 */ /* 0x000fe200078ec0ff */
[----:B------:R-:W-:Y:S02]  /*0b50*/  IMAD.MOV R15, RZ, RZ, -R15 ;  /* 0x000000ffff0f7224 */ /* 0x000fe400078e0a0f */
[----:B------:R-:W-:Y:S02]  /*0b60*/  IMAD.MOV R8, RZ, RZ, -R6 ;  /* 0x000000ffff087224 */ /* 0x000fe400078e0a06 */
[----:B------:R-:W-:Y:S01]  /*0b70*/  IMAD R13, R12, R6, R13 ;  /* 0x000000060c0d7224 */ /* 0x000fe200078e020d */
[----:B------:R-:W-:Y:S01]  /*0b80*/  LOP3.LUT R6, R22, R7, RZ, 0xc0, !PT ;  /* 0x0000000716067212 */ /* 0x000fe200078ec0ff */
[----:B------:R-:W-:Y:S02]  /*0b90*/  @P3 IMAD R0, R20, R15, R3 ;  /* 0x0000000f14003224 */ /* 0x000fe400078e0203 */
[----:B0-----:R-:W-:-:S02]  /*0ba0*/  IMAD R3, R8, R23, R24 ;  /* 0x0000001708037224 */ /* 0x001fc400078e0218 */
[----:B------:R-:W-:Y:S02]  /*0bb0*/  IMAD R69, R13, R69, R0 ;  /* 0x000000450d457224 */ /* 0x000fe400078e0200 */
[----:B------:R-:W-:Y:S02]  /*0bc0*/  IMAD R6, R3, R26, R6 ;  /* 0x0000001a03067224 */ /* 0x000fe400078e0206 */
[----:B------:R-:W-:-:S03]  /*0bd0*/  IMAD.MOV.U32 R0, RZ, RZ, 0x1 ;  /* 0x00000001ff007424 */ /* 0x000fc600078e00ff */
[----:B------:R-:W-:Y:S02]  /*0be0*/  SEL R68, R6, R69, !P3 ;  /* 0x0000004506447207 */ /* 0x000fe40005800000 */
[----:B------:R-:W-:-:S07]  /*0bf0*/  SEL R69, R69, R6, !P3 ;  /* 0x0000000645457207 */ /* 0x000fce0005800000 */
.L_x_4:
[----:B------:R-:W-:-:S08]  /*0c00*/  NOP ;  /* 0x0000000000007918 */ /* 0x000fd00000000000 */
[----:B------:R-:W0:Y:S02]  /*0c10*/  USETMAXREG.TRY_ALLOC.CTAPOOL UP0, 0xe8 ;  /* 0x000000e8000079c8 */ /* 0x000e240008000600 */
[----:B0-----:R-:W-:-:S13]  /*0c20*/  PLOP3.LUT P0, PT, PT, PT, UP0, 0x80, 0x0 ;  /* 0x000000000000781c */ /* 0x001fda0003f0f008 */
[----:B------:R-:W-:Y:S05]  /*0c30*/  @!P0 BRA `(.L_x_4) ;  /* 0xfffffffc00f08947 */ /* 0x000fea000383ffff */
[----:B------:R-:W-:Y:S01]  /*0c40*/  ULDC.64 UR4, c[0x0][0x598] ;  /* 0x0001660000047ab9 */ /* 0x000fe20000000a00 */
[----:B------:R-:W-:Y:S01]  /*0c50*/  ULDC.64 UR40, c[0x0][0x208] ;  /* 0x0000820000287ab9 */ /* 0x000fe20000000a00 */
[----:B------:R-:W-:-:S04]  /*0c60*/  ISETP.NE.U32.AND P0, PT, RZ, UR4, PT ;  /* 0x00000004ff007c0c */ /* 0x000fc8000bf05070 */
[----:B------:R-:W-:-:S13]  /*0c70*/  ISETP.NE.AND.EX P0, PT, RZ, UR5, PT, P0 ;  /* 0x00000005ff007c0c */ /* 0x000fda000bf05300 */
[----:B------:R-:W-:Y:S05]  /*0c80*/  @!P0 BRA `(.L_x_7) ;  /* 0x00000000001c8947 */ /* 0x000fea0003800000 */
[----:B------:R-:W0:Y:S02]  /*0c90*/  LDC.64 R6, c[0x0][0x598] ;  /* 0x00016600ff067b82 */ /* 0x000e240000000a00 */
[----:B0-----:R-:W2:Y:S02]  /*0ca0*/  LDG.E.64 R6, desc[UR40][R6.64] ;  /* 0x0000002806067981 */ /* 0x001ea4000c1e1b00 */
[----:B--2---:R-:W-:-:S04]  /*0cb0*/  ISETP.NE.U32.AND P0, PT, R6, RZ, PT ;  /* 0x000000ff0600720c */ /* 0x004fc80003f05070 */
[----:B------:R-:W-:-:S13]  /*0cc0*/  ISETP.NE.AND.EX P0, PT, R7, RZ, PT, P0 ;  /* 0x000000ff0700720c */ /* 0x000fda0003f05300 */
[----:B------:R-:W-:Y:S05]  /*0cd0*/  @!P0 BRA `(.L_x_7) ;  /* 0x0000000000088947 */ /* 0x000fea0003800000 */
[----:B------:R0:W5:Y:S01]  /*0ce0*/  LD.E R19, desc[UR40][R6.64] ;  /* 0x0000002806137980 */ /* 0x000162000c101900 */
[----:B------:R-:W-:Y:S05]  /*0cf0*/  BRA `(.L_x_8) ;  /* 0x0000000000247947 */ /* 0x000fea0003800000 */
.L_x_7:
[----:B------:R-:W-:Y:S02]  /*0d00*/  ULDC.64 UR4, c[0x0][0x588] ;  /* 0x0001620000047ab9 */ /* 0x000fe40000000a00 */
[----:B------:R-:W-:-:S04]  /*0d10*/  ISETP.NE.U32.AND P0, PT, RZ, UR4, PT ;  /* 0x00000004ff007c0c */ /* 0x000fc8000bf05070 */
[----:B------:R-:W-:-:S13]  /*0d20*/  ISETP.NE.AND.EX P0, PT, RZ, UR5, PT, P0 ;  /* 0x00000005ff007c0c */ /* 0x000fda000bf05300 */
[----:B------:R-:W-:Y:S05]  /*0d30*/  @!P0 BRA `(.L_x_9) ;  /* 0x00000000000c8947 */ /* 0x000fea0003800000 */
[----:B------:R-:W0:Y:S02]  /*0d40*/  LDC.64 R6, c[0x0][0x588] ;  /* 0x00016200ff067b82 */ /* 0x000e240000000a00 */
[----:B0-----:R1:W5:Y:S01]  /*0d50*/  LDG.E R19, desc[UR40][R6.64] ;  /* 0x0000002806137981 */ /* 0x001362000c1e1900 */
[----:B------:R-:W-:Y:S05]  /*0d60*/  BRA `(.L_x_8) ;  /* 0x0000000000087947 */ /* 0x000fea0003800000 */
.L_x_9:
[----:B------:R-:W-:Y:S02]  /*0d70*/  ULDC UR4, c[0x0][0x580] ;  /* 0x0001600000047ab9 */ /* 0x000fe40000000800 */
[----:B------:R-:W-:-:S07]  /*0d80*/  IMAD.U32 R19, RZ, RZ, UR4 ;  /* 0x00000004ff137e24 */ /* 0x000fce000f8e00ff */
.L_x_8:
[----:B------:R-:W-:Y:S02]  /*0d90*/  ULDC.64 UR4, c[0x0][0x5a0] ;  /* 0x0001680000047ab9 */ /* 0x000fe40000000a00 */
[----:B------:R-:W-:-:S04]  /*0da0*/  ISETP.NE.U32.AND P0, PT, RZ, UR4, PT ;  /* 0x00000004ff007c0c */ /* 0x000fc8000bf05070 */
[----:B------:R-:W-:-:S13]  /*0db0*/  ISETP.NE.AND.EX P0, PT, RZ, UR5, PT, P0 ;  /* 0x00000005ff007c0c */ /* 0x000fda000bf05300 */
[----:B------:R-:W-:Y:S05]  /*0dc0*/  @!P0 BRA `(.L_x_10) ;  /* 0x00000000001c8947 */ /* 0x000fea0003800000 */
[----:B01----:R-:W0:Y:S02]  /*0dd0*/  LDC.64 R6, c[0x0][0x5a0] ;  /* 0x00016800ff067b82 */ /* 0x003e240000000a00 */
[----:B0-----:R-:W2:Y:S02]  /*0de0*/  LDG.E.64 R6, desc[UR40][R6.64] ;  /* 0x0000002806067981 */ /* 0x001ea4000c1e1b00 */
[----:B--2---:R-:W-:-:S04]  /*0df0*/  ISETP.NE.U32.AND P0, PT, R6, RZ, PT ;  /* 0x000000ff0600720c */ /* 0x004fc80003f05070 */
[----:B------:R-:W-:-:S13]  /*0e00*/  ISETP.NE.AND.EX P0, PT, R7, RZ, PT, P0 ;  /* 0x000000ff0700720c */ /* 0x000fda0003f05300 */
[----:B------:R-:W-:Y:S05]  /*0e10*/  @!P0 BRA `(.L_x_10) ;  /* 0x0000000000088947 */ /* 0x000fea0003800000 */
[----:B------:R0:W5:Y:S01]  /*0e20*/  LD.E R56, desc[UR40][R6.64] ;  /* 0x0000002806387980 */ /* 0x000162000c101900 */
[----:B------:R-:W-:Y:S05]  /*0e30*/  BRA `(.L_x_11) ;  /* 0x0000000000247947 */ /* 0x000fea0003800000 */
.L_x_10:
[----:B------:R-:W-:Y:S02]  /*0e40*/  ULDC.64 UR4, c[0x0][0x590] ;  /* 0x0001640000047ab9 */ /* 0x000fe40000000a00 */
[----:B------:R-:W-:-:S04]  /*0e50*/  ISETP.NE.U32.AND P0, PT, RZ, UR4, PT ;  /* 0x00000004ff007c0c */ /* 0x000fc8000bf05070 */
[----:B------:R-:W-:-:S13]  /*0e60*/  ISETP.NE.AND.EX P0, PT, RZ, UR5, PT, P0 ;  /* 0x00000005ff007c0c */ /* 0x000fda000bf05300 */
[----:B------:R-:W-:Y:S05]  /*0e70*/  @!P0 BRA `(.L_x_12) ;  /* 0x00000000000c8947 */ /* 0x000fea0003800000 */
[----:B------:R-:W2:Y:S02]  /*0e80*/  LDC.64 R56, c[0x0][0x590] ;  /* 0x00016400ff387b82 */ /* 0x000ea40000000a00 */
[----:B--2---:R2:W5:Y:S01]  /*0e90*/  LDG.E R56, desc[UR40][R56.64] ;  /* 0x0000002838387981 */ /* 0x004562000c1e1900 */
[----:B------:R-:W-:Y:S05]  /*0ea0*/  BRA `(.L_x_11) ;  /* 0x0000000000087947 */ /* 0x000fea0003800000 */
.L_x_12:
[----:B------:R-:W-:Y:S02]  /*0eb0*/  ULDC UR4, c[0x0][0x584] ;  /* 0x0001610000047ab9 */ /* 0x000fe40000000800 */
[----:B------:R-:W-:-:S07]  /*0ec0*/  IMAD.U32 R56, RZ, RZ, UR4 ;  /* 0x00000004ff387e24 */ /* 0x000fce000f8e00ff */
.L_x_11:
[----:B------:R-:W-:-:S13]  /*0ed0*/  LOP3.LUT P0, RZ, R0, 0xff, RZ, 0xc0, !PT ;  /* 0x000000ff00ff7812 */ /* 0x000fda000780c0ff */
[----:B------:R-:W-:Y:S05]  /*0ee0*/  @!P0 EXIT ;  /* 0x000000000000894d */ /* 0x000fea0003800000 */
[----:B------:R-:W3:Y:S01]  /*0ef0*/  LDC R59, c[0x0][0x658] ;  /* 0x00019600ff3b7b82 */ /* 0x000ee20000000800 */
[----:B------:R-:W-:Y:S01]  /*0f00*/  ULDC.64 UR6, c[0x0][0x288] ;  /* 0x0000a20000067ab9 */ /* 0x000fe20000000a00 */
[----:B------:R-:W-:Y:S01]  /*0f10*/  LOP3.LUT R14, R14, 0x1, RZ, 0xc0, !PT ;  /* 0x000000010e0e7812 */ /* 0x000fe200078ec0ff */
[----:B------:R-:W-:Y:S01]  /*0f20*/  UIADD3 UR4, UR7, 0x7f, URZ ;  /* 0x0000007f07047890 */ /* 0x000fe2000fffe03f */
[----:B------:R-:W-:Y:S01]  /*0f30*/  SHF.R.U32.HI R0, RZ, 0x2, R4 ;  /* 0x00000002ff007819 */ /* 0x000fe20000011604 */
[----:B------:R-:W-:Y:S01]  /*0f40*/  IMAD.U32 R3, RZ, RZ, UR6 ;  /* 0x00000006ff037e24 */ /* 0x000fe2000f8e00ff */
[----:B------:R-:W-:Y:S01]  /*0f50*/  SHF.R.U32.HI R5, RZ, 0x1, R5 ;  /* 0x00000001ff057819 */ /* 0x000fe20000011605 */
[----:B------:R-:W-:Y:S01]  /*0f60*/  USHF.R.S32.HI UR5, URZ, 0x1f, UR4 ;  /* 0x0000001f3f057899 */ /* 0x000fe20008011404 */
[----:B01----:R-:W0:Y:S01]  /*0f70*/  LDC.64 R6, c[0x0][0x5c8] ;  /* 0x00017200ff067b82 */ /* 0x003e220000000a00 */
[----:B------:R-:W-:Y:S01]  /*0f80*/  LOP3.LUT R60, R4, 0x3, RZ, 0xc0, !PT ;  /* 0x00000003043c7812 */ /* 0x000fe200078ec0ff */
[----:B------:R-:W-:Y:S01]  /*0f90*/  IMAD.SHL.U32 R9, R14, 0x40, RZ ;  /* 0x000000400e097824 */ /* 0x000fe200078e00ff */
[----:B------:R-:W-:Y:S01]  /*0fa0*/  LOP3.LUT R0, R0, 0x7, RZ, 0xc0, !PT ;  /* 0x0000000700007812 */ /* 0x000fe200078ec0ff */
[----:B------:R-:W-:Y:S01]  /*0fb0*/  ULEA.HI UR5, UR5, UR4, URZ, 0x7 ;  /* 0x0000000405057291 */ /* 0x000fe2000f8f383f */
[----:B------:R-:W-:Y:S01]  /*0fc0*/  LOP3.LUT R5, R5, 0x30, RZ, 0xc0, !PT ;  /* 0x0000003005057812 */ /* 0x000fe200078ec0ff */
[----:B------:R-:W-:Y:S01]  /*0fd0*/  IMAD R60, R60, -0x2, R3 ;  /* 0xfffffffe3c3c7824 */ /* 0x000fe200078e0203 */
[--C-:B------:R-:W-:Y:S01]  /*0fe0*/  LOP3.LUT R22, R9, 0x40, R0.reuse, 0xe2, !PT ;  /* 0x0000004009167812 */ /* 0x100fe200078ee200 */
[----:B------:R-:W1:Y:S01]  /*0ff0*/  LDC R63, c[0x0][0x600] ;  /* 0x00018000ff3f7b82 */ /* 0x000e620000000800 */
[----:B------:R-:W-:Y:S01]  /*1000*/  IADD3 R3, RZ, -R5, -R0 ;  /* 0x80000005ff037210 */ /* 0x000fe20007ffe800 */
[----:B------:R-:W-:Y:S01]  /*1010*/  IMAD.MOV.U32 R0, RZ, RZ, -0x1 ;  /* 0xffffffffff007424 */ /* 0x000fe200078e00ff */
[----:B------:R-:W-:Y:S01]  /*1020*/  USHF.R.S32.HI UR43, URZ, 0x7, UR5 ;  /* 0x000000073f2b7899 */ /* 0x000fe20008011405 */
[----:B------:R-:W-:Y:S01]  /*1030*/  IMAD.MOV.U32 R8, RZ, RZ, 0x1 ;  /* 0x00000001ff087424 */ /* 0x000fe200078e00ff */
[----:B------:R-:W-:Y:S01]  /*1040*/  LOP3.LUT R62, R4, 0x80, RZ, 0xc0, !PT ;  /* 0x00000080043e7812 */ /* 0x000fe200078ec0ff */
[----:B------:R-:W-:Y:S01]  /*1050*/  IMAD R3, R14, -0x40, R3 ;  /* 0xffffffc00e037824 */ /* 0x000fe200078e0203 */
[----:B------:R-:W-:Y:S01]  /*1060*/  UISETP.LT.AND UP0, UPT, UR43, 0x1, UPT ;  /* 0x000000012b00788c */ /* 0x000fe2000bf01270 */
[----:B---3--:R-:W-:Y:S01]  /*1070*/  SHF.L.U32 R0, R0, R59, RZ ;  /* 0x0000003b00007219 */ /* 0x008fe200000006ff */
[----:B------:R-:W-:Y:S01]  /*1080*/  ULDC UR4, c[0x0][0x284] ;  /* 0x0000a10000047ab9 */ /* 0x000fe20000000800 */
[----:B------:R-:W-:Y:S01]  /*1090*/  LOP3.LUT R22, R22, R5, RZ, 0xfc, !PT ;  /* 0x0000000516167212 */ /* 0x000fe200078efcff */
[----:B------:R-:W-:Y:S01]  /*10a0*/  USEL UR44, UR43, 0x1, UP0 ;  /* 0x000000012b2c7887 */ /* 0x000fe20008000000 */
[----:B------:R-:W-:Y:S01]  /*10b0*/  SHF.L.U32 R59, R8, R59, RZ ;  /* 0x0000003b083b7219 */ /* 0x000fe200000006ff */
[----:B------:R-:W-:Y:S01]  /*10c0*/  IMAD.SHL.U32 R61, R4, 0x2, RZ ;  /* 0x00000002043d7824 */ /* 0x000fe200078e00ff */
[----:B------:R-:W-:Y:S01]  /*10d0*/  LOP3.LUT R66, R18, 0x1, RZ, 0xfc, !PT ;  /* 0x0000000112427812 */ /* 0x000fe200078efcff */
[----:B------:R-:W-:Y:S01]  /*10e0*/  VIADD R65, R3, UR4 ;  /* 0x0000000403417c36 */ /* 0x000fe20008000000 */
[C---:B0-----:R-:W-:Y:S01]  /*10f0*/  SHF.L.U64.HI R58, R6.reuse, 0x3, R7 ;  /* 0x00000003063a7819 */ /* 0x041fe20000010207 */
[----:B--2---:R-:W-:Y:S01]  /*1100*/  IMAD.SHL.U32 R57, R6, 0x8, RZ ;  /* 0x0000000806397824 */ /* 0x004fe200078e00ff */
[----:B------:R-:W-:Y:S01]  /*1110*/  SHF.R.U32.HI R62, RZ, 0x7, R62 ;  /* 0x00000007ff3e7819 */ /* 0x000fe2000001163e */
[----:B------:R-:W-:Y:S01]  /*1120*/  IMAD.MOV.U32 R23, RZ, RZ, RZ ;  /* 0x000000ffff177224 */ /* 0x000fe200078e00ff */
[----:B------:R-:W-:Y:S01]  /*1130*/  LOP3.LUT R64, RZ, R0, RZ, 0x33, !PT ;  /* 0x00000000ff407212 */ /* 0x000fe200078e33ff */
[----:B------:R-:W-:Y:S01]  /*1140*/  UIADD3 UR44, UR43, -UR44, URZ ;  /* 0x8000002c2b2c7290 */ /* 0x000fe2000fffe03f */
[----:B------:R-:W-:Y:S01]  /*1150*/  UMOV UR36, URZ ;  /* 0x0000003f00247c82 */ /* 0x000fe20008000000 */
[----:B-1----:R-:W-:Y:S01]  /*1160*/  VIADD R63, R63, 0xffffffff ;  /* 0xffffffff3f3f7836 */ /* 0x002fe20000000000 */
[----:B------:R-:W-:-:S09]  /*1170*/  UMOV UR42, URZ ;  /* 0x0000003f002a7c82 */ /* 0x000fd20008000000 */
.L_x_94:
[----:B0-----:R-:W0:Y:S01]  /*1180*/  SHFL.IDX PT, R0, R62, RZ, 0x1f ;  /* 0x00001fff3e007589 */ /* 0x001e2200000e0000 */
[----:B-1----:R-:W1:Y:S01]  /*1190*/  S2UR UR7, SR_CgaCtaId ;  /* 0x00000000000779c3 */ /* 0x002e620000008800 */
[----:B------:R-:W-:Y:S01]  /*11a0*/  UMOV UR6, 0x400 ;  /* 0x0000040000067882 */ /* 0x000fe20000000000 */
[----:B0-----:R-:W-:Y:S01]  /*11b0*/  R2UR UR4, R0 ;  /* 0x00000000000472ca */ /* 0x001fe200000e0000 */
[----:B-1----:R-:W-:-:S12]  /*11c0*/  ULEA UR46, UR7, UR6, 0x18 ;  /* 0x00000006072e7291 */ /* 0x002fd8000f8ec03f */
[----:B------:R-:W-:-:S04]  /*11d0*/  ULEA.HI UR5, UR4, UR4, URZ, 0x1 ;  /* 0x0000000404057291 */ /* 0x000fc8000f8f083f */
[----:B------:R-:W-:-:S04]  /*11e0*/  ULOP3.LUT UR5, UR5, 0x7fffe, URZ, 0xc0, !UPT ;  /* 0x0007fffe05057892 */ /* 0x000fc8000f8ec03f */
[----:B------:R-:W-:-:S03]  /*11f0*/  UIADD3 UR5, UR4, -UR5, URZ ;  /* 0x8000000504057290 */ /* 0x000fc6000fffe03f */
[----:B------:R-:W-:Y:S01]  /*1200*/  ULDC UR4, c[0x0][0x28c] ;  /* 0x0000a30000047ab9 */ /* 0x000fe20000000800 */
[----:B------:R-:W-:Y:S01]  /*1210*/  ULEA UR5, UR5, UR46, 0xd ;  /* 0x0000002e05057291 */ /* 0x000fe2000f8e683f */
[----:B------:R-:W-:-:S03]  /*1220*/  ISETP.LT.AND P0, PT, RZ, UR4, PT ;  /* 0x00000004ff007c0c */ /* 0x000fc6000bf01270 */
[----:B------:R-:W-:-:S04]  /*1230*/  UIADD3 UR5, UR5, 0x100, URZ ;  /* 0x0000010005057890 */ /* 0x000fc8000fffe03f */
[----:B------:R-:W-:-:S04]  /*1240*/  USHF.R.U32.HI UR5, URZ, 0x4, UR5 ;  /* 0x000000043f057899 */ /* 0x000fc80008011605 */
[----:B------:R-:W-:-:S04]  /*1250*/  ULOP3.LUT UR5, UR5, 0x3fff, URZ, 0xc0, !UPT ;  /* 0x00003fff05057892 */ /* 0x000fc8000f8ec03f */
[----:B------:R-:W-:Y:S01]  /*1260*/  ULOP3.LUT UR45, UR5, 0x10000, URZ, 0xfc, !UPT ;  /* 0x00010000052d7892 */ /* 0x000fe2000f8efc3f */
[----:B--234-:R-:W-:Y:S11]  /*1270*/  @P0 BRA `(.L_x_13) ;  /* 0x0000000000400947 */ /* 0x01cff60003800000 */
[----:B------:R-:W-:Y:S01]  /*1280*/  MOV R0, 0x0 ;  /* 0x0000000000007802 */ /* 0x000fe20000000f00 */
[----:B------:R-:W-:Y:S01]  /*1290*/  ULDC.64 UR4, c[0x4][0x68] ;  /* 0x01001a0000047ab9 */ /* 0x000fe20000000a00 */
[----:B------:R-:W-:Y:S01]  /*12a0*/  ULDC.64 UR6, c[0x4][0x8] ;  /* 0x0100020000067ab9 */ /* 0x000fe20000000a00 */
[----:B------:R-:W-:Y:S01]  /*12b0*/  IMAD.U32 R4, RZ, RZ, UR4 ;  /* 0x00000004ff047e24 */ /* 0x000fe2000f8e00ff */
[----:B------:R0:W1:Y:S01]  /*12c0*/  LDC.64 R14, c[0x4][R0] ;  /* 0x01000000000e7b82 */ /* 0x0000620000000a00 */
[----:B------:R-:W-:Y:S01]  /*12d0*/  IMAD.U32 R5, RZ, RZ, UR5 ;  /* 0x00000005ff057e24 */ /* 0x000fe2000f8e00ff */
[----:B------:R-:W-:Y:S01]  /*12e0*/  ULDC.64 UR4, c[0x4][0x70] ;  /* 0x01001c0000047ab9 */ /* 0x000fe20000000a00 */
[----:B------:R-:W-:Y:S02]  /*12f0*/  IMAD.U32 R10, RZ, RZ, UR6 ;  /* 0x00000006ff0a7e24 */ /* 0x000fe4000f8e00ff */
[----:B------:R-:W-:Y:S02]  /*1300*/  IMAD.U32 R6, RZ, RZ, UR4 ;  /* 0x00000004ff067e24 */ /* 0x000fe4000f8e00ff */
[----:B------:R-:W-:-:S02]  /*1310*/  IMAD.U32 R7, RZ, RZ, UR5 ;  /* 0x00000005ff077e24 */ /* 0x000fc4000f8e00ff */
[----:B------:R-:W-:Y:S02]  /*1320*/  IMAD.U32 R11, RZ, RZ, UR7 ;  /* 0x00000007ff0b7e24 */ /* 0x000fe4000f8e00ff */
[----:B------:R-:W-:Y:S02]  /*1330*/  IMAD.MOV.U32 R8, RZ, RZ, 0x1e1 ;  /* 0x000001e1ff087424 */ /* 0x000fe400078e00ff */
[----:B------:R-:W-:Y:S02]  /*1340*/  IMAD.MOV.U32 R12, RZ, RZ, 0x1 ;  /* 0x00000001ff0c7424 */ /* 0x000fe400078e00ff */
[----:B0-----:R-:W-:-:S07]  /*1350*/  IMAD.MOV.U32 R13, RZ, RZ, RZ ;  /* 0x000000ffff0d7224 */ /* 0x001fce00078e00ff */
[----:B------:R-:W-:-:S07]  /*1360*/  LEPC R20, `(.L_x_13) ;  /* 0x000000001014794e */ /* 0x000fce0000000000 */
[----:B-1---5:R-:W-:Y:S05]  /*1370*/  CALL.ABS.NOINC R14 ;  /* 0x000000000e007343 */ /* 0x022fea0003c00000 */
.L_x_13:
[----:B------:R-:W-:-:S13]  /*1380*/  ISETP.NE.AND P0, PT, R66, 0x3, PT ;  /* 0x000000034200780c */ /* 0x000fda0003f05270 */
[----:B------:R-:W-:Y:S05]  /*1390*/  @!P0 BRA `(.L_x_14) ;  /* 0x0000000000048947 */ /* 0x000fea0003800000 */
[----:B------:R-:W-:Y:S01]  /*13a0*/  BPT.TRAP 0x1 ;  /* 0x000000040000795c */ /* 0x000fe20000300000 */
.L_x_14:
[----:B------:R-:W-:Y:S02]  /*13b0*/  IMAD.U32 R3, RZ, RZ, UR42 ;  /* 0x0000002aff037e24 */ /* 0x000fe4000f8e00ff */
[----:B------:R-:W-:-:S03]  /*13c0*/  IMAD.U32 R0, RZ, RZ, UR36 ;  /* 0x00000024ff007e24 */ /* 0x000fc6000f8e00ff */
[----:B------:R-:W-:Y:S02]  /*13d0*/  LEA R3, R3, UR46, 0x3 ;  /* 0x0000002e03037c11 */ /* 0x000fe4000f8e18ff */
[----:B------:R-:W-:-:S04]  /*13e0*/  SHF.L.U32 R0, R0, 0x1f, RZ ;  /* 0x0000001f00007819 */ /* 0x000fc800000006ff */
[----:B------:R0:W1:Y:S01]  /*13f0*/  SYNCS.PHASECHK.TRANS64.TRYWAIT P1, [R3+URZ], R0 ;  /* 0x00000000030075a7 */ /* 0x000062000802017f */
[----:B------:R-:W-:Y:S05]  /*1400*/  @!P0 BRA `(.L_x_15) ;  /* 0x0000000000048947 */ /* 0x000fea0003800000 */
[----:B------:R-:W-:Y:S01]  /*1410*/  BPT.TRAP 0x1 ;  /* 0x000000040000795c */ /* 0x000fe20000300000 */
.L_x_15:
[----:B------:R-:W-:-:S05]  /*1420*/  IMAD.U32 R4, RZ, RZ, UR44 ;  /* 0x0000002cff047e24 */ /* 0x000fca000f8e00ff */
[----:B------:R-:W-:Y:S01]  /*1430*/  ISETP.GE.AND P2, PT, R4, 0x1, PT ;  /* 0x000000010400780c */ /* 0x000fe20003f46270 */
[----:B-1----:R-:W-:-:S12]  /*1440*/  @P1 BRA `(.L_x_16) ;  /* 0x0000000000081947 */ /* 0x002fd80003800000 */
[----:B------:R-:W1:Y:S02]  /*1450*/  SYNCS.PHASECHK.TRANS64.TRYWAIT P1, [R3+URZ], R0 ;  /* 0x00000000030075a7 */ /* 0x000e64000802017f */
[----:B-1----:R-:W-:Y:S05]  /*1460*/  @!P1 BRA `(.L_x_17) ;  /* 0x0000004c00409947 */ /* 0x002fea0003800000 */
.L_x_16:
[----:B------:R-:W-:Y:S05]  /*1470*/  WARPSYNC.ALL ;  /* 0x0000000000007948 */ /* 0x000fea0003800000 */
[----:B------:R-:W-:Y:S01]  /*1480*/  UIADD3 UR4, UR46, 0x20100, URZ ;  /* 0x000201002e047890 */ /* 0x000fe2000fffe03f */
[----:B------:R-:W-:Y:S01]  /*1490*/  WARPGROUP.ARRIVE ;  /* 0x00000000000079c5 */ /* 0x000fe20000000000 */
[----:B------:R-:W-:Y:S02]  /*14a0*/  ULEA UR6, UR42, UR45, 0xc ;  /* 0x0000002d2a067291 */ /* 0x000fe4000f8e603f */
[----:B------:R-:W-:Y:S01]  /*14b0*/  USHF.R.U32.HI UR4, URZ, 0x4, UR4 ;  /* 0x000000043f047899 */ /* 0x000fe20008011604 */
[----:B------:R-:W-:Y:S01]  /*14c0*/  UMOV UR13, 0x40000040 ;  /* 0x40000040000d7882 */ /* 0x000fe20000000000 */
[----:B------:R-:W-:-:S02]  /*14d0*/  UMOV UR15, 0x40000040 ;  /* 0x40000040000f7882 */ /* 0x000fc40000000000 */
[----:B------:R-:W-:Y:S01]  /*14e0*/  ULOP3.LUT UR4, UR4, 0x3fff, URZ, 0xc0, !UPT ;  /* 0x00003fff04047892 */ /* 0x000fe2000f8ec03f */
[----:B------:R-:W-:Y:S01]  /*14f0*/  UMOV UR12, UR6 ;  /* 0x00000006000c7c82 */ /* 0x000fe20008000000 */
[----:B------:R-:W-:Y:S02]  /*1500*/  UMOV UR5, 0x40000040 ;  /* 0x4000004000057882 */ /* 0x000fe40000000000 */
[----:B------:R-:W-:Y:S01]  /*1510*/  ULOP3.LUT UR8, UR4, 0x10000, URZ, 0xfc, !UPT ;  /* 0x0001000004087892 */ /* 0x000fe2000f8efc3f */
[----:B------:R-:W-:-:S03]  /*1520*/  UMOV UR7, 0x40000040 ;  /* 0x4000004000077882 */ /* 0x000fc60000000000 */
[----:B------:R-:W-:-:S04]  /*1530*/  ULEA UR4, UR42, UR8, 0xb ;  /* 0x000000082a047291 */ /* 0x000fc8000f8e583f */
[----:B------:R-:W-:-:S03]  /*1540*/  UIADD3 UR9, UR4, 0x606, URZ ;  /* 0x0000060604097890 */ /* 0x000fc6000fffe03f */
[----:B------:R-:W-:Y:S02]  /*1550*/  UMOV UR14, UR4 ;  /* 0x00000004000e7c82 */ /* 0x000fe40008000000 */
[----:B------:R-:W-:Y:S01]  /*1560*/  HGMMA.64x64x8.F32.TF32 R24, gdesc[UR12], RZ, !UPT, gsb0 ;  /* 0x04e000000c1879f0 */ /* 0x000fe2000c0028ff */
[----:B------:R-:W-:Y:S02]  /*1570*/  UIADD3 UR12, UR6, 0x2, URZ ;  /* 0x00000002060c7890 */ /* 0x000fe4000fffe03f */
[----:B------:R-:W-:Y:S01]  /*1580*/  UIADD3 UR14, UR4, 0x2, URZ ;  /* 0x00000002040e7890 */ /* 0x000fe2000fffe03f */
[----:B------:R-:W-:Y:S01]  /*1590*/  UMOV UR13, 0x40000040 ;  /* 0x40000040000d7882 */ /* 0x000fe20000000000 */
[----:B------:R-:W-:Y:S01]  /*15a0*/  UMOV UR15, 0x40000040 ;  /* 0x40000040000f7882 */ /* 0x000fe20000000000 */
[----:B------:R-:W-:Y:S02]  /*15b0*/  WARPGROUP.DEPBAR.LE gsb0, 0x0 ;  /* 0x00008000000079c5 */ /* 0x000fe40000010000 */
[----:B------:R-:W-:-:S06]  /*15c0*/  WARPGROUP.ARRIVE ;  /* 0x00000000000079c5 */ /* 0x000fcc0000000000 */
[----:B------:R-:W-:Y:S01]  /*15d0*/  HGMMA.64x64x8.F32.TF32 R24, gdesc[UR12], R24, gsb0 ;  /* 0x04e000000c1879f0 */ /* 0x000fe20008002818 */
        /* <DEDUP_REMOVED lines=88> */
[----:B------:R-:W-:-:S07]  /*1b60*/  UIADD3 UR6, UR6, 0xc06, URZ ;  /* 0x00000c0606067890 */ /* 0x000fce000fffe03f */
[----:B------:R-:W-:Y:S01]  /*1b70*/  UMOV UR4, UR6 ;  /* 0x0000000600047c82 */ /* 0x000fe20008000000 */
[----:B------:R-:W-:Y:S01]  /*1b80*/  UMOV UR6, UR9 ;  /* 0x0000000900067c82 */ /* 0x000fe20008000000 */
[----:B------:R-:W-:Y:S02]  /*1b90*/  WARPGROUP.DEPBAR.LE gsb0, 0x0 ;  /* 0x00008000000079c5 */ /* 0x000fe40000010000 */
[----:B------:R-:W-:-:S06]  /*1ba0*/  WARPGROUP.ARRIVE ;  /* 0x00000000000079c5 */ /* 0x000fcc0000000000 */
[----:B------:R-:W-:Y:S03]  /*1bb0*/  HGMMA.64x64x8.F32.TF32 R24, gdesc[UR12], R24, gsb0 ;  /* 0x04e000000c1879f0 */ /* 0x000fe60008002818 */
[----:B------:R-:W-:Y:S02]  /*1bc0*/  WARPGROUP.DEPBAR.LE gsb0, 0x0 ;  /* 0x00008000000079c5 */ /* 0x000fe40000010000 */
[----:B------:R-:W-:-:S06]  /*1bd0*/  WARPGROUP.ARRIVE ;  /* 0x00000000000079c5 */ /* 0x000fcc0000000000 */
[----:B------:R-:W-:Y:S03]  /*1be0*/  HGMMA.64x64x8.F32.TF32 R24, gdesc[UR4], R24, gsb0 ;  /* 0x04e00000041879f0 */ /* 0x000fe60008002818 */
[----:B------:R-:W-:Y:S02]  /*1bf0*/  WARPGROUP.DEPBAR.LE gsb0, 0x0 ;  /* 0x00008000000079c5 */ /* 0x000fe40000010000 */
[----:B------:R-:W-:Y:S05]  /*1c00*/  @!P2 BRA `(.L_x_18) ;  /* 0x00000008006ca947 */ /* 0x000fea0003800000 */
[----:B------:R-:W-:Y:S01]  /*1c10*/  UIADD3 UR13, UR42, 0x1, URZ ;  /* 0x000000012a0d7890 */ /* 0x000fe2000fffe03f */
[----:B01----:R-:W-:Y:S01]  /*1c20*/  IMAD.U32 R0, RZ, RZ, UR44 ;  /* 0x0000002cff007e24 */ /* 0x003fe2000f8e00ff */
[----:B------:R-:W-:Y:S02]  /*1c30*/  UMOV UR9, UR42 ;  /* 0x0000002a00097c82 */ /* 0x000fe40008000000 */
[----:B------:R-:W-:-:S04]  /*1c40*/  UISETP.NE.AND UP0, UPT, UR13, 0x2, UPT ;  /* 0x000000020d00788c */ /* 0x000fc8000bf05270 */
[----:B------:R-:W-:Y:S02]  /*1c50*/  USEL UR4, URZ, 0x1, UP0 ;  /* 0x000000013f047887 */ /* 0x000fe40008000000 */
[----:B------:R-:W-:Y:S02]  /*1c60*/  USEL UR13, UR13, URZ, UP0 ;  /* 0x0000003f0d0d7287 */ /* 0x000fe40008000000 */
[----:B------:R-:W-:-:S06]  /*1c70*/  ULOP3.LUT UR4, UR36, UR4, URZ, 0x3c, !UPT ;  /* 0x0000000424047292 */ /* 0x000fcc000f8e3c3f */
[----:B------:R-:W-:-:S07]  /*1c80*/  IMAD.U32 R5, RZ, RZ, UR4 ;  /* 0x00000004ff057e24 */ /* 0x000fce000f8e00ff */
.L_x_25:
[----:B01----:R-:W-:Y:S05]  /*1c90*/  @!P0 BRA `(.L_x_19) ;  /* 0x0000000000048947 */ /* 0x003fea0003800000 */
[----:B------:R-:W-:Y:S01]  /*1ca0*/  BPT.TRAP 0x1 ;  /* 0x000000040000795c */ /* 0x000fe20000300000 */
.L_x_19:
[----:B------:R-:W0:Y:S01]  /*1cb0*/  S2UR UR4, SR_CgaCtaId ;  /* 0x00000000000479c3 */ /* 0x000e220000008800 */
[----:B------:R-:W-:Y:S01]  /*1cc0*/  UMOV UR10, 0x400 ;  /* 0x00000400000a7882 */ /* 0x000fe20000000000 */
[----:B------:R-:W-:Y:S01]  /*1cd0*/  SHF.L.U32 R3, R5, 0x1f, RZ ;  /* 0x0000001f05037819 */ /* 0x000fe200000006ff */
[----:B0-----:R-:W-:-:S04]  /*1ce0*/  ULEA UR10, UR4, UR10, 0x18 ;  /* 0x0000000a040a7291 */ /* 0x001fc8000f8ec03f */
[----:B------:R-:W-:-:S09]  /*1cf0*/  ULEA UR4, UR13, UR10, 0x3 ;  /* 0x0000000a0d047291 */ /* 0x000fd2000f8e183f */
[----:B------:R0:W1:Y:S01]  /*1d00*/  SYNCS.PHASECHK.TRANS64.TRYWAIT P1, [UR4], R3 ;  /* 0x00000003ff0075a7 */ /* 0x0000620008020144 */
[----:B------:R-:W-:Y:S05]  /*1d10*/  @!P0 BRA `(.L_x_20) ;  /* 0x0000000000048947 */ /* 0x000fea0003800000 */
[----:B------:R-:W-:Y:S01]  /*1d20*/  BPT.TRAP 0x1 ;  /* 0x000000040000795c */ /* 0x000fe20000300000 */
.L_x_20:
[----:B-1----:R-:W-:Y:S05]  /*1d30*/  @P1 BRA `(.L_x_21) ;  /* 0x0000000000081947 */ /* 0x002fea0003800000 */
[----:B------:R-:W1:Y:S02]  /*1d40*/  SYNCS.PHASECHK.TRANS64.TRYWAIT P1, [UR4], R3 ;  /* 0x00000003ff0075a7 */ /* 0x000e640008020144 */
[----:B-1----:R-:W-:Y:S05]  /*1d50*/  @!P1 BRA `(.L_x_22) ;  /* 0x0000004400189947 */ /* 0x002fea0003800000 */
.L_x_21:
[----:B------:R-:W-:Y:S01]  /*1d60*/  ULEA UR12, UR13, UR8, 0xb ;  /* 0x000000080d0c7291 */ /* 0x000fe2000f8e583f */
[----:B------:R-:W-:Y:S01]  /*1d70*/  WARPGROUP.ARRIVE ;  /* 0x00000000000079c5 */ /* 0x000fe20000000000 */
[----:B------:R-:W-:Y:S01]  /*1d80*/  ULEA UR11, UR13, UR45, 0xc ;  /* 0x0000002d0d0b7291 */ /* 0x000fe2000f8e603f */
[----:B------:R-:W-:Y:S01]  /*1d90*/  UMOV UR7, 0x40000040 ;  /* 0x4000004000077882 */ /* 0x000fe20000000000 */
[----:B------:R-:W-:-:S03]  /*1da0*/  UMOV UR5, 0x40000040 ;  /* 0x4000004000057882 */ /* 0x000fc60000000000 */
[----:B------:R-:W-:Y:S02]  /*1db0*/  UMOV UR6, UR12 ;  /* 0x0000000c00067c82 */ /* 0x000fe40008000000 */
[----:B------:R-:W-:Y:S02]  /*1dc0*/  UMOV UR4, UR11 ;  /* 0x0000000b00047c82 */ /* 0x000fe40008000000 */
[----:B------:R-:W-:Y:S01]  /*1dd0*/  HGMMA.64x64x8.F32.TF32 R24, gdesc[UR4], R24, gsb0 ;  /* 0x04e00000041879f0 */ /* 0x000fe20008002818 */
[----:B------:R-:W-:Y:S02]  /*1de0*/  UIADD3 UR6, UR12, 0x2, URZ ;  /* 0x000000020c067890 */ /* 0x000fe4000fffe03f */
[----:B------:R-:W-:Y:S01]  /*1df0*/  UIADD3 UR4, UR11, 0x2, URZ ;  /* 0x000000020b047890 */ /* 0x000fe2000fffe03f */
[----:B------:R-:W-:Y:S01]  /*1e00*/  UMOV UR7, 0x40000040 ;  /* 0x4000004000077882 */ /* 0x000fe20000000000 */
[----:B------:R-:W-:Y:S01]  /*1e10*/  UMOV UR5, 0x40000040 ;  /* 0x4000004000057882 */ /* 0x000fe20000000000 */
[----:B------:R-:W-:-:S02]  /*1e20*/  WARPGROUP.DEPBAR.LE gsb0, 0x0 ;  /* 0x00008000000079c5 */ /* 0x000fc40000010000 */
        /* <DEDUP_REMOVED lines=99> */
[----:B------:R-:W-:Y:S03]  /*2460*/  HGMMA.64x64x8.F32.TF32 R24, gdesc[UR4], R24, gsb0 ;  /* 0x04e00000041879f0 */ /* 0x000fe60008002818 */
[----:B------:R-:W-:Y:S02]  /*2470*/  WARPGROUP.DEPBAR.LE gsb0, 0x0 ;  /* 0x00008000000079c5 */ /* 0x000fe40000010000 */
[----:B------:R-:W-:Y:S05]  /*2480*/  @!P0 BRA `(.L_x_23) ;  /* 0x0000000000048947 */ /* 0x000fea0003800000 */
[----:B------:R-:W-:Y:S01]  /*2490*/  BPT.TRAP 0x1 ;  /* 0x000000040000795c */ /* 0x000fe20000300000 */
.L_x_23:
[----:B------:R-:W-:Y:S01]  /*24a0*/  ULEA UR10, UR9, UR10, 0x3 ;  /* 0x0000000a090a7291 */ /* 0x000fe2000f8e183f */
[----:B------:R-:W-:-:S03]  /*24b0*/  ISETP.GT.U32.AND P1, PT, R18, 0x1, PT ;  /* 0x000000011200780c */ /* 0x000fc60003f24070 */
[----:B------:R-:W-:-:S04]  /*24c0*/  UIADD3 UR10, UR10, 0x10, URZ ;  /* 0x000000100a0a7890 */ /* 0x000fc8000fffe03f */
[----:B------:R-:W-:-:S09]  /*24d0*/  UPRMT UR10, URZ, 0x654, UR10 ;  /* 0x000006543f0a7896 */ /* 0x000fd2000800000a */
[----:B------:R-:W-:Y:S01]  /*24e0*/  SYNCS.ARRIVE.TRANS64.RED.A1T0 RZ, [UR10], RZ ;  /* 0x000000ffffff79a7 */ /* 0x000fe2000810040a */
[----:B------:R-:W-:Y:S05]  /*24f0*/  @P1 BRA `(.L_x_24) ;  /* 0x0000000000041947 */ /* 0x000fea0003800000 */
[----:B------:R-:W-:Y:S01]  /*2500*/  BPT.TRAP 0x1 ;  /* 0x000000040000795c */ /* 0x000fe20000300000 */
.L_x_24:
[----:B------:R-:W-:Y:S01]  /*2510*/  UIADD3 UR13, UR13, 0x1, URZ ;  /* 0x000000010d0d7890 */ /* 0x000fe2000fffe03f */
[C---:B------:R-:W-:Y:S01]  /*2520*/  ISETP.GT.AND P1, PT, R0.reuse, 0x1, PT ;  /* 0x000000010000780c */ /* 0x040fe20003f24270 */
[----:B------:R-:W-:Y:S01]  /*2530*/  UIADD3 UR9, UR9, 0x1, URZ ;  /* 0x0000000109097890 */ /* 0x000fe2000fffe03f */
[----:B------:R-:W-:Y:S01]  /*2540*/  VIADD R0, R0, 0xffffffff ;  /* 0xffffffff00007836 */ /* 0x000fe20000000000 */
[----:B------:R-:W-:Y:S02]  /*2550*/  UISETP.NE.AND UP0, UPT, UR13, 0x2, UPT ;  /* 0x000000020d00788c */ /* 0x000fe4000bf05270 */
[----:B------:R-:W-:Y:S02]  /*2560*/  UISETP.NE.AND UP1, UPT, UR9, 0x2, UPT ;  /* 0x000000020900788c */ /* 0x000fe4000bf25270 */
[----:B------:R-:W-:Y:S02]  /*2570*/  USEL UR4, URZ, 0x1, UP0 ;  /* 0x000000013f047887 */ /* 0x000fe40008000000 */
[----:B------:R-:W-:-:S02]  /*2580*/  USEL UR13, UR13, URZ, UP0 ;  /* 0x0000003f0d0d7287 */ /* 0x000fc40008000000 */
[----:B------:R-:W-:Y:S02]  /*2590*/  USEL UR9, UR9, URZ, UP1 ;  /* 0x0000003f09097287 */ /* 0x000fe40008800000 */
[----:B------:R-:W-:Y:S01]  /*25a0*/  LOP3.LUT R5, R5, UR4, RZ, 0x3c, !PT ;  /* 0x0000000405057c12 */ /* 0x000fe2000f8e3cff */
[----:B------:R-:W-:Y:S09]  /*25b0*/  @P1 BRA `(.L_x_25) ;  /* 0xfffffff400b41947 */ /* 0x000ff2000383ffff */
.L_x_18:
[----:B01----:R-:W0:Y:S02]  /*25c0*/  LDC R0, c[0x0][0x28c] ;  /* 0x0000a300ff007b82 */ /* 0x003e240000000800 */
[----:B0-----:R-:W-:-:S13]  /*25d0*/  ISETP.GE.AND P1, PT, R0, 0x1, PT ;  /* 0x000000010000780c */ /* 0x001fda0003f26270 */
[----:B------:R-:W-:Y:S05]  /*25e0*/  @!P1 BRA `(.L_x_26) ;  /* 0x0000000000389947 */ /* 0x000fea0003800000 */
[----:B------:R-:W-:Y:S05]  /*25f0*/  @!P0 BRA `(.L_x_27) ;  /* 0x0000000000048947 */ /* 0x000fea0003800000 */
[----:B------:R-:W-:Y:S01]  /*2600*/  BPT.TRAP 0x1 ;  /* 0x000000040000795c */ /* 0x000fe20000300000 */
.L_x_27:
[----:B------:R-:W0:Y:S01]  /*2610*/  S2UR UR6, SR_CgaCtaId ;  /* 0x00000000000679c3 */ /* 0x000e220000008800 */
[----:B------:R-:W-:Y:S01]  /*2620*/  UIADD3 UR4, UR44, UR42, URZ ;  /* 0x0000002a2c047290 */ /* 0x000fe2000fffe03f */
[----:B------:R-:W-:Y:S01]  /*2630*/  ISETP.GT.U32.AND P0, PT, R18, 0x1, PT ;  /* 0x000000011200780c */ /* 0x000fe20003f04070 */
[----:B------:R-:W-:Y:S02]  /*2640*/  UMOV UR5, 0x400 ;  /* 0x0000040000057882 */ /* 0x000fe40000000000 */
[----:B------:R-:W-:-:S04]  /*2650*/  USHF.L.U32 UR4, UR4, 0x3, URZ ;  /* 0x0000000304047899 */ /* 0x000fc8000800063f */
[----:B------:R-:W-:Y:S02]  /*2660*/  ULOP3.LUT UR4, UR4, 0x8, URZ, 0xc0, !UPT ;  /* 0x0000000804047892 */ /* 0x000fe4000f8ec03f */
[----:B0-----:R-:W-:-:S04]  /*2670*/  ULEA UR5, UR6, UR5, 0x18 ;  /* 0x0000000506057291 */ /* 0x001fc8000f8ec03f */
[----:B------:R-:W-:-:S04]  /*2680*/  UIADD3 UR4, UR5, 0x10, UR4 ;  /* 0x0000001005047890 */ /* 0x000fc8000fffe004 */
[----:B------:R-:W-:-:S09]  /*2690*/  UPRMT UR4, URZ, 0x654, UR4 ;  /* 0x000006543f047896 */ /* 0x000fd20008000004 */
[----:B------:R-:W-:Y:S01]  /*26a0*/  SYNCS.ARRIVE.TRANS64.RED.A1T0 RZ, [UR4], RZ ;  /* 0x000000ffffff79a7 */ /* 0x000fe20008100404 */
[----:B------:R-:W-:Y:S05]  /*26b0*/  @P0 BRA `(.L_x_26) ;  /* 0x0000000000040947 */ /* 0x000fea0003800000 */
[----:B------:R-:W-:Y:S01]  /*26c0*/  BPT.TRAP 0x1 ;  /* 0x000000040000795c */ /* 0x000fe20000300000 */
.L_x_26:
[----:B------:R-:W-:Y:S01]  /*26d0*/  IMAD.SHL.U32 R6, R68, 0x40, RZ ;  /* 0x0000004044067824 */ /* 0x000fe200078e00ff */
[----:B------:R-:W-:Y:S01]  /*26e0*/  ULDC UR6, c[0x0][0x288] ;  /* 0x0000a20000067ab9 */ /* 0x000fe20000000800 */
[----:B------:R-:W-:Y:S01]  /*26f0*/  SHF.R.S32.HI R11, RZ, 0x1f, R67 ;  /* 0x0000001fff0b7819 */ /* 0x000fe20000011443 */
[C---:B------:R-:W-:Y:S01]  /*2700*/  IMAD.SHL.U32 R10, R69.reuse, 0x80, RZ ;  /* 0x00000080450a7824 */ /* 0x040fe200078e00ff */
[----:B------:R-:W-:Y:S01]  /*2710*/  ULDC.64 UR4, c[0x0][0x5d0] ;  /* 0x0001740000047ab9 */ /* 0x000fe20000000a00 */
[C---:B------:R-:W-:Y:S01]  /*2720*/  LOP3.LUT R8, R6.reuse, 0x6, R61, 0xf8, !PT ;  /* 0x0000000606087812 */ /* 0x040fe200078ef83d */
[----:B------:R-:W-:Y:S01]  /*2730*/  IMAD.WIDE R68, R69, 0x80, R22 ;  /* 0x0000008045447825 */ /* 0x000fe200078e0216 */
[----:B------:R-:W-:Y:S01]  /*2740*/  ISETP.GE.AND P0, PT, R6, UR6, PT ;  /* 0x0000000606007c0c */ /* 0x000fe2000bf06270 */
[----:B------:R-:W-:Y:S01]  /*2750*/  ULDC UR6, c[0x0][0x284] ;  /* 0x0000a10000067ab9 */ /* 0x000fe20000000800 */
[----:B------:R-:W-:Y:S01]  /*2760*/  SHF.R.S32.HI R9, RZ, 0x1f, R8 ;  /* 0x0000001fff097819 */ /* 0x000fe20000011408 */
[----:B------:R-:W-:Y:S01]  /*2770*/  IMAD R0, R11, UR4, RZ ;  /* 0x000000040b007c24 */ /* 0x000fe2000f8e02ff */
[----:B------:R-:W-:-:S03]  /*2780*/  ISETP.GE.OR P0, PT, R10, UR6, P0 ;  /* 0x000000060a007c0c */ /* 0x000fc60008706670 */
[C---:B------:R-:W-:Y:S02]  /*2790*/  IMAD R3, R67.reuse, UR5, R0 ;  /* 0x0000000543037c24 */ /* 0x040fe4000f8e0200 */
[----:B------:R-:W-:Y:S01]  /*27a0*/  IMAD.WIDE.U32 R4, R67, UR4, R8 ;  /* 0x0000000443047c25 */ /* 0x000fe2000f8e0008 */
[----:B------:R-:W-:-:S03]  /*27b0*/  ULDC.64 UR4, c[0x0][0x5c8] ;  /* 0x0001720000047ab9 */ /* 0x000fc60000000a00 */
[----:B------:R-:W-:Y:S02]  /*27c0*/  IMAD R7, R69, UR4, RZ ;  /* 0x0000000445077c24 */ /* 0x000fe4000f8e02ff */
[----:B------:R-:W-:Y:S02]  /*27d0*/  IMAD.IADD R5, R5, 0x1, R3 ;  /* 0x0000000105057824 */ /* 0x000fe400078e0203 */
[C---:B------:R-:W-:Y:S02]  /*27e0*/  IMAD R7, R68.reuse, UR5, R7 ;  /* 0x0000000544077c24 */ /* 0x040fe4000f8e0207 */
[----:B------:R-:W-:-:S04]  /*27f0*/  IMAD.WIDE.U32 R70, R68, UR4, R4 ;  /* 0x0000000444467c25 */ /* 0x000fc8000f8e0004 */
[----:B------:R-:W-:Y:S01]  /*2800*/  IMAD.MOV.U32 R0, RZ, RZ, -0x1 ;  /* 0xffffffffff007424 */ /* 0x000fe200078e00ff */
[----:B------:R-:W-:Y:S06]  /*2810*/  @P0 BRA `(.L_x_28) ;  /* 0x0000001800ec0947 */ /* 0x000fec0003800000 */
[----:B-----5:R-:W-:Y:S01]  /*2820*/  FSETP.NEU.AND P0, PT, R56, RZ, PT ;  /* 0x000000ff3800720b */ /* 0x020fe20003f0d000 */
[----:B------:R-:W-:Y:S01]  /*2830*/  IMAD.IADD R6, R60, 0x1, -R6 ;  /* 0x000000013c067824 */ /* 0x000fe200078e0a06 */
[----:B------:R-:W-:Y:S01]  /*2840*/  BSSY B0, `(.L_x_28) ;  /* 0x00001b8000007945 */ /* 0x000fe20003800000 */
[----:B------:R-:W-:Y:S02]  /*2850*/  IMAD.IADD R3, R65, 0x1, -R10 ;  /* 0x0000000141037824 */ /* 0x000fe400078e0a0a */
[----:B------:R-:W-:Y:S01]  /*2860*/  IMAD.IADD R79, R71, 0x1, R7 ;  /* 0x00000001474f7824 */ /* 0x000fe200078e0207 */
[----:B------:R-:W-:-:S04]  /*2870*/  ISETP.GT.AND P3, PT, R6, RZ, PT ;  /* 0x000000ff0600720c */ /* 0x000fc80003f64270 */
[----:B------:R-:W-:-:S03]  /*2880*/  ISETP.GT.AND P1, PT, R3, RZ, P3 ;  /* 0x000000ff0300720c */ /* 0x000fc60001f24270 */
[----:B------:R-:W-:Y:S10]  /*2890*/  @!P0 BRA `(.L_x_29) ;  /* 0x0000001000e08947 */ /* 0x000ff40003800000 */
[----:B------:R-:W0:Y:S01]  /*28a0*/  LDC.64 R72, c[0x0][0x5b8] ;  /* 0x00016e00ff487b82 */ /* 0x000e220000000a00 */
[----:B------:R-:W-:-:S07]  /*28b0*/  ULDC.64 UR4, c[0x0][0x5c0] ;  /* 0x0001700000047ab9 */ /* 0x000fce0000000a00 */
[----:B------:R-:W1:Y:S08]  /*28c0*/  LDC.64 R74, c[0x0][0x5b0] ;  /* 0x00016c00ff4a7b82 */ /* 0x000e700000000a00 */
[----:B------:R-:W2:Y:S01]  /*28d0*/  LDC.64 R76, c[0x0][0x5a8] ;  /* 0x00016a00ff4c7b82 */ /* 0x000ea20000000a00 */
[-C--:B0-----:R-:W-:Y:S02]  /*28e0*/  IMAD R4, R11, R72.reuse, RZ ;  /* 0x000000480b047224 */ /* 0x081fe400078e02ff */
[----:B------:R-:W-:-:S04]  /*28f0*/  IMAD.WIDE.U32 R12, R67, R72, R8 ;  /* 0x00000048430c7225 */ /* 0x000fc800078e0008 */
[----:B------:R-:W-:Y:S02]  /*2900*/  IMAD R71, R67, R73, R4 ;  /* 0x0000004943477224 */ /* 0x000fe400078e0204 */
[-C--:B-1----:R-:W-:Y:S02]  /*2910*/  IMAD R4, R69, R74.reuse, RZ ;  /* 0x0000004a45047224 */ /* 0x082fe400078e02ff */
[----:B------:R-:W-:Y:S02]  /*2920*/  IMAD.IADD R13, R13, 0x1, R71 ;  /* 0x000000010d0d7824 */ /* 0x000fe400078e0247 */
[C---:B------:R-:W-:Y:S02]  /*2930*/  IMAD R73, R68.reuse, R75, R4 ;  /* 0x0000004b44497224 */ /* 0x040fe400078e0204 */
[----:B------:R-:W-:-:S04]  /*2940*/  IMAD.WIDE.U32 R4, R68, R74, R12 ;  /* 0x0000004a44047225 */ /* 0x000fc800078e000c */
[----:B------:R-:W-:Y:S01]  /*2950*/  IMAD.IADD R5, R5, 0x1, R73 ;  /* 0x0000000105057824 */ /* 0x000fe200078e0249 */
[----:B--2---:R-:W-:-:S04]  /*2960*/  LEA R14, P0, R4, R76, 0x2 ;  /* 0x0000004c040e7211 */ /* 0x004fc800078010ff */
[----:B------:R-:W-:-:S05]  /*2970*/  LEA.HI.X R15, R4, R77, R5, 0x2, P0 ;  /* 0x0000004d040f7211 */ /* 0x000fca00000f1405 */
[----:B------:R0:W2:Y:S01]  /*2980*/  @P1 LDG.E.LTC128B R7, desc[UR40][R14.64] ;  /* 0x000000280e071981 */ /* 0x0000a2000c1e1920 */
[----:B------:R-:W-:Y:S01]  /*2990*/  IMAD.WIDE.U32 R4, R68, R74, R8 ;  /* 0x0000004a44047225 */ /* 0x000fe200078e0008 */
[C---:B------:R-:W-:Y:S01]  /*29a0*/  SHF.L.U64.HI R11, R74.reuse, 0x3, R75 ;  /* 0x000000034a0b7819 */ /* 0x040fe2000001024b */
[----:B------:R-:W-:Y:S01]  /*29b0*/  BSSY B1, `(.L_x_30) ;  /* 0x0000016000017945 */ /* 0x000fe20003800000 */
[----:B------:R-:W-:Y:S01]  /*29c0*/  ISETP.GT.AND P3, PT, R3, 0x8, P3 ;  /* 0x000000080300780c */ /* 0x000fe20001f64270 */
[----:B------:R-:W-:Y:S02]  /*29d0*/  IMAD.IADD R5, R73, 0x1, R5 ;  /* 0x0000000149057824 */ /* 0x000fe400078e0205 */
[----:B------:R-:W-:Y:S02]  /*29e0*/  IMAD.SHL.U32 R10, R74, 0x8, RZ ;  /* 0x000000084a0a7824 */ /* 0x000fe400078e00ff */
[----:B------:R-:W-:-:S04]  /*29f0*/  IMAD.WIDE.U32 R20, R67, R72, R4 ;  /* 0x0000004843147225 */ /* 0x000fc800078e0004 */
[----:B------:R-:W-:Y:S01]  /*2a00*/  IMAD.WIDE.U32 R68, R68, R74, R10 ;  /* 0x0000004a44447225 */ /* 0x000fe200078e000a */
[----:B------:R-:W-:Y:S02]  /*2a10*/  LEA R10, P0, R70, UR4, 0x2 ;  /* 0x00000004460a7c11 */ /* 0x000fe4000f8010ff */
[----:B------:R-:W-:Y:S01]  /*2a20*/  LEA R4, P4, R20, R76, 0x2 ;  /* 0x0000004c14047211 */ /* 0x000fe200078810ff */
[----:B0-----:R-:W-:Y:S01]  /*2a30*/  IMAD.IADD R14, R71, 0x1, R21 ;  /* 0x00000001470e7824 */ /* 0x001fe200078e0215 */
[----:B------:R-:W-:Y:S01]  /*2a40*/  LEA.HI.X R11, R70, UR5, R79, 0x2, P0 ;  /* 0x00000005460b7c11 */ /* 0x000fe200080f144f */
[----:B------:R-:W-:Y:S01]  /*2a50*/  IMAD.IADD R73, R73, 0x1, R69 ;  /* 0x0000000149497824 */ /* 0x000fe200078e0245 */
[----:B------:R-:W-:Y:S02]  /*2a60*/  ISETP.GT.AND P0, PT, R6, 0x1, PT ;  /* 0x000000010600780c */ /* 0x000fe40003f04270 */
[----:B------:R-:W-:Y:S01]  /*2a70*/  IADD3 R15, P2, R12, R68, RZ ;  /* 0x000000440c0f7210 */ /* 0x000fe20007f5e0ff */
[----:B--2---:R-:W-:-:S04]  /*2a80*/  FMUL R5, R7, R56 ;  /* 0x0000003807057220 */ /* 0x004fc80000400000 */
[----:B------:R-:W-:Y:S01]  /*2a90*/  FFMA R21, R24, R19, R5 ;  /* 0x0000001318157223 */ /* 0x000fe20000000005 */
[----:B------:R-:W-:Y:S01]  /*2aa0*/  LEA.HI.X R5, R20, R77, R14, 0x2, P4 ;  /* 0x0000004d14057211 */ /* 0x000fe200020f140e */
[----:B------:R-:W-:Y:S01]  /*2ab0*/  IMAD.X R20, R73, 0x1, R13, P2 ;  /* 0x0000000149147824 */ /* 0x000fe200010e060d */
[----:B------:R-:W-:Y:S02]  /*2ac0*/  ISETP.GT.AND P4, PT, R3, RZ, P0 ;  /* 0x000000ff0300720c */ /* 0x000fe40000784270 */
[----:B------:R0:W-:Y:S01]  /*2ad0*/  @P1 STG.E desc[UR40][R10.64], R21 ;  /* 0x000000150a001986 */ /* 0x0001e2000c101928 */
[----:B------:R-:W-:-:S10]  /*2ae0*/  LEA R14, P1, R15, R76, 0x2 ;  /* 0x0000004c0f0e7211 */ /* 0x000fd400078210ff */
[----:B------:R-:W-:Y:S05]  /*2af0*/  @!P4 BRA `(.L_x_31) ;  /* 0x000000000004c947 */ /* 0x000fea0003800000 */
[----:B------:R1:W5:Y:S02]  /*2b00*/  LDG.E.LTC128B R7, desc[UR40][R4.64+0x4] ;  /* 0x0000042804077981 */ /* 0x000364000c1e1920 */
.L_x_31:
[----:B------:R-:W-:Y:S05]  /*2b10*/  BSYNC B1 ;  /* 0x0000000000017941 */ /* 0x000fea0003800000 */
.L_x_30:
[----:B-----5:R-:W-:Y:S01]  /*2b20*/  FMUL R12, R7, R56 ;  /* 0x00000038070c7220 */ /* 0x020fe20000400000 */
[----:B------:R-:W-:-:S03]  /*2b30*/  LEA.HI.X R15, R15, R77, R20, 0x2, P1 ;  /* 0x0000004d0f0f7211 */ /* 0x000fc600008f1414 */
[----:B------:R-:W-:Y:S01]  /*2b40*/  FFMA R69, R25, R19, R12 ;  /* 0x0000001319457223 */ /* 0x000fe2000000000c */
[----:B------:R-:W-:-:S04]  /*2b50*/  IMAD.MOV.U32 R25, RZ, RZ, R7 ;  /* 0x000000ffff197224 */ /* 0x000fc800078e0007 */
[----:B------:R2:W-:Y:S04]  /*2b60*/  @P4 STG.E desc[UR40][R10.64+0x4], R69 ;  /* 0x000004450a004986 */ /* 0x0005e8000c101928 */
[----:B------:R-:W3:Y:S01]  /*2b70*/  @P3 LDG.E.LTC128B R25, desc[UR40][R14.64] ;  /* 0x000000280e193981 */ /* 0x000ee2000c1e1920 */
[C---:B------:R-:W-:Y:S01]  /*2b80*/  SHF.L.U64.HI R13, R57.reuse, 0x2, R58 ;  /* 0x00000002390d7819 */ /* 0x040fe2000001023a */
[----:B------:R-:W-:Y:S01]  /*2b90*/  BSSY B1, `(.L_x_32) ;  /* 0x0000010000017945 */ /* 0x000fe20003800000 */
[----:B------:R-:W-:Y:S02]  /*2ba0*/  LEA R12, P2, R57, R10, 0x2 ;  /* 0x0000000a390c7211 */ /* 0x000fe400078410ff */
[----:B------:R-:W-:Y:S02]  /*2bb0*/  IADD3 R20, P1, R8, R68, RZ ;  /* 0x0000004408147210 */ /* 0x000fe40007f3e0ff */
[----:B------:R-:W-:Y:S01]  /*2bc0*/  ISETP.GT.AND P0, PT, R3, 0x8, P0 ;  /* 0x000000080300780c */ /* 0x000fe20000704270 */
[----:B------:R-:W-:-:S02]  /*2bd0*/  IMAD.X R13, R13, 0x1, R11, P2 ;  /* 0x000000010d0d7824 */ /* 0x000fc400010e060b */
[----:B0-----:R-:W-:Y:S01]  /*2be0*/  IMAD.X R21, R9, 0x1, R73, P1 ;  /* 0x0000000109157824 */ /* 0x001fe200008e0649 */
[----:B------:R-:W-:Y:S01]  /*2bf0*/  ISETP.GT.AND P1, PT, R6, 0x8, PT ;  /* 0x000000080600780c */ /* 0x000fe20003f24270 */
[----:B------:R-:W-:-:S04]  /*2c00*/  IMAD.WIDE.U32 R20, R67, R72, R20 ;  /* 0x0000004843147225 */ /* 0x000fc800078e0014 */
[----:B------:R-:W-:Y:S01]  /*2c10*/  IMAD.IADD R9, R71, 0x1, R21 ;  /* 0x0000000147097824 */ /* 0x000fe200078e0215 */
[----:B------:R-:W-:-:S04]  /*2c20*/  LEA R8, P4, R20, R76, 0x2 ;  /* 0x0000004c14087211 */ /* 0x000fc800078810ff */
[----:B------:R-:W-:Y:S01]  /*2c30*/  LEA.HI.X R9, R20, R77, R9, 0x2, P4 ;  /* 0x0000004d14097211 */ /* 0x000fe200020f1409 */
[----:B---3--:R-:W-:-:S04]  /*2c40*/  FMUL R7, R25, R56 ;  /* 0x0000003819077220 */ /* 0x008fc80000400000 */
[----:B------:R-:W-:-:S05]  /*2c50*/  FFMA R7, R26, R19, R7 ;  /* 0x000000131a077223 */ /* 0x000fca0000000007 */
[----:B------:R2:W-:Y:S01]  /*2c60*/  @P3 STG.E desc[UR40][R12.64], R7 ;  /* 0x000000070c003986 */ /* 0x0005e2000c101928 */
[----:B------:R-:W-:Y:S05]  /*2c70*/  @!P0 BRA `(.L_x_33) ;  /* 0x0000000000048947 */ /* 0x000fea0003800000 */
[----:B------:R0:W5:Y:S02]  /*2c80*/  LDG.E.LTC128B R25, desc[UR40][R8.64+0x4] ;  /* 0x0000042808197981 */ /* 0x000164000c1e1920 */
.L_x_33:
[----:B------:R-:W-:Y:S05]  /*2c90*/  BSYNC B1 ;  /* 0x0000000000017941 */ /* 0x000fea0003800000 */
.L_x_32:
[----:B-----5:R-:W-:Y:S01]  /*2ca0*/  FMUL R14, R25, R56 ;  /* 0x00000038190e7220 */ /* 0x020fe20000400000 */
[----:B------:R-:W-:Y:S01]  /*2cb0*/  ISETP.GT.AND P3, PT, R3, RZ, P1 ;  /* 0x000000ff0300720c */ /* 0x000fe20000f64270 */
[----:B------:R-:W-:Y:S01]  /*2cc0*/  BSSY B1, `(.L_x_34) ;  /* 0x0000006000017945 */ /* 0x000fe20003800000 */
[----:B------:R-:W-:Y:S01]  /*2cd0*/  ISETP.GT.AND P2, PT, R6, 0x9, PT ;  /* 0x000000090600780c */ /* 0x000fe20003f44270 */
[----:B------:R-:W-:-:S05]  /*2ce0*/  FFMA R27, R27, R19, R14 ;  /* 0x000000131b1b7223 */ /* 0x000fca000000000e */
[----:B------:R3:W-:Y:S05]  /*2cf0*/  @P0 STG.E desc[UR40][R12.64+0x4], R27 ;  /* 0x0000041b0c000986 */ /* 0x0007ea000c101928 */
[----:B------:R-:W-:Y:S05]  /*2d00*/  @!P3 BRA `(.L_x_35) ;  /* 0x000000000004b947 */ /* 0x000fea0003800000 */
[----:B------:R4:W5:Y:S02]  /*2d10*/  LDG.E.LTC128B R25, desc[UR40][R4.64+0x20] ;  /* 0x0000202804197981 */ /* 0x000964000c1e1920 */
.L_x_35:
[----:B------:R-:W-:Y:S05]  /*2d20*/  BSYNC B1 ;  /* 0x0000000000017941 */ /* 0x000fea0003800000 */
.L_x_34:
[----:B--2--5:R-:W-:Y:S01]  /*2d30*/  FMUL R7, R25, R56 ;  /* 0x0000003819077220 */ /* 0x024fe20000400000 */
[----:B------:R-:W-:Y:S01]  /*2d40*/  ISETP.GT.AND P0, PT, R3, RZ, P2 ;  /* 0x000000ff0300720c */ /* 0x000fe20001704270 */
[----:B------:R-:W-:Y:S02]  /*2d50*/  BSSY B1, `(.L_x_36) ;  /* 0x0000005000017945 */ /* 0x000fe40003800000 */
[----:B------:R-:W-:-:S05]  /*2d60*/  FFMA R7, R28, R19, R7 ;  /* 0x000000131c077223 */ /* 0x000fca0000000007 */
[----:B------:R2:W-:Y:S05]  /*2d70*/  @P3 STG.E desc[UR40][R10.64+0x20], R7 ;  /* 0x000020070a003986 */ /* 0x0005ea000c101928 */
[----:B------:R-:W-:Y:S05]  /*2d80*/  @!P0 BRA `(.L_x_37) ;  /* 0x0000000000048947 */ /* 0x000fea0003800000 */
[----:B------:R0:W5:Y:S02]  /*2d90*/  LDG.E.LTC128B R25, desc[UR40][R4.64+0x24] ;  /* 0x0000242804197981 */ /* 0x000164000c1e1920 */
.L_x_37:
[----:B------:R-:W-:Y:S05]  /*2da0*/  BSYNC B1 ;  /* 0x0000000000017941 */ /* 0x000fea0003800000 */
.L_x_36:
[----:B-----5:R-:W-:Y:S01]  /*2db0*/  FMUL R14, R25, R56 ;  /* 0x00000038190e7220 */ /* 0x020fe20000400000 */
[----:B------:R-:W-:Y:S01]  /*2dc0*/  ISETP.GT.AND P1, PT, R3, 0x8, P1 ;  /* 0x000000080300780c */ /* 0x000fe20000f24270 */
[----:B------:R-:W-:Y:S02]  /*2dd0*/  BSSY B1, `(.L_x_38) ;  /* 0x0000005000017945 */ /* 0x000fe40003800000 */
[----:B------:R-:W-:-:S05]  /*2de0*/  FFMA R29, R29, R19, R14 ;  /* 0x000000131d1d7223 */ /* 0x000fca000000000e */
[----:B------:R0:W-:Y:S05]  /*2df0*/  @P0 STG.E desc[UR40][R10.64+0x24], R29 ;  /* 0x0000241d0a000986 */ /* 0x0001ea000c101928 */
[----:B------:R-:W-:Y:S05]  /*2e00*/  @!P1 BRA `(.L_x_39) ;  /* 0x0000000000049947 */ /* 0x000fea0003800000 */
[----:B------:R0:W5:Y:S02]  /*2e10*/  LDG.E.LTC128B R25, desc[UR40][R8.64+0x20] ;  /* 0x0000202808197981 */ /* 0x000164000c1e1920 */
.L_x_39:
[----:B------:R-:W-:Y:S05]  /*2e20*/  BSYNC B1 ;  /* 0x0000000000017941 */ /* 0x000fea0003800000 */
.L_x_38:
[----:B--2--5:R-:W-:Y:S01]  /*2e30*/  FMUL R7, R25, R56 ;  /* 0x0000003819077220 */ /* 0x024fe20000400000 */
[----:B------:R-:W-:Y:S01]  /*2e40*/  ISETP.GT.AND P2, PT, R3, 0x8, P2 ;  /* 0x000000080300780c */ /* 0x000fe20001744270 */
[----:B------:R-:W-:Y:S01]  /*2e50*/  BSSY B1, `(.L_x_40) ;  /* 0x0000006000017945 */ /* 0x000fe20003800000 */
[----:B------:R-:W-:Y:S01]  /*2e60*/  ISETP.GT.AND P0, PT, R6, 0x10, PT ;  /* 0x000000100600780c */ /* 0x000fe20003f04270 */
[----:B------:R-:W-:-:S05]  /*2e70*/  FFMA R7, R30, R19, R7 ;  /* 0x000000131e077223 */ /* 0x000fca0000000007 */
[----:B------:R2:W-:Y:S05]  /*2e80*/  @P1 STG.E desc[UR40][R12.64+0x20], R7 ;  /* 0x000020070c001986 */ /* 0x0005ea000c101928 */
[----:B------:R-:W-:Y:S05]  /*2e90*/  @!P2 BRA `(.L_x_41) ;  /* 0x000000000004a947 */ /* 0x000fea0003800000 */
[----:B------:R0:W5:Y:S02]  /*2ea0*/  LDG.E.LTC128B R25, desc[UR40][R8.64+0x24] ;  /* 0x0000242808197981 */ /* 0x000164000c1e1920 */
.L_x_41:
[----:B------:R-:W-:Y:S05]  /*2eb0*/  BSYNC B1 ;  /* 0x0000000000017941 */ /* 0x000fea0003800000 */
.L_x_40:
        /* <DEDUP_REMOVED lines=8> */
.L_x_43:
[----:B------:R-:W-:Y:S05]  /*2f40*/  BSYNC B1 ;  /* 0x0000000000017941 */ /* 0x000fea0003800000 */
.L_x_42:
[----:B--2--5:R-:W-:Y:S01]  /*2f50*/  FMUL R7, R25, R56 ;  /* 0x0000003819077220 */ /* 0x024fe20000400000 */
[----:B------:R-:W-:Y:S01]  /*2f60*/  ISETP.GT.AND P2, PT, R3, RZ, P1 ;  /* 0x000000ff0300720c */ /* 0x000fe20000f44270 */
[----:B------:R-:W-:Y:S02]  /*2f70*/  BSSY B1, `(.L_x_44) ;  /* 0x0000005000017945 */ /* 0x000fe40003800000 */
[----:B------:R-:W-:-:S05]  /*2f80*/  FFMA R7, R32, R19, R7 ;  /* 0x0000001320077223 */ /* 0x000fca0000000007 */
[----:B------:R2:W-:Y:S05]  /*2f90*/  @P3 STG.E desc[UR40][R10.64+0x40], R7 ;  /* 0x000040070a003986 */ /* 0x0005ea000c101928 */
[----:B------:R-:W-:Y:S05]  /*2fa0*/  @!P2 BRA `(.L_x_45) ;  /* 0x000000000004a947 */ /* 0x000fea0003800000 */
[----:B------:R0:W5:Y:S02]  /*2fb0*/  LDG.E.LTC128B R25, desc[UR40][R4.64+0x44] ;  /* 0x0000442804197981 */ /* 0x000164000c1e1920 */
.L_x_45:
[----:B------:R-:W-:Y:S05]  /*2fc0*/  BSYNC B1 ;  /* 0x0000000000017941 */ /* 0x000fea0003800000 */
.L_x_44:
[----:B-----5:R-:W-:Y:S01]  /*2fd0*/  FMUL R14, R25, R56 ;  /* 0x00000038190e7220 */ /* 0x020fe20000400000 */
[----:B------:R-:W-:Y:S01]  /*2fe0*/  ISETP.GT.AND P0, PT, R3, 0x8, P0 ;  /* 0x000000080300780c */ /* 0x000fe20000704270 */
[----:B------:R-:W-:Y:S02]  /*2ff0*/  BSSY B1, `(.L_x_46) ;  /* 0x0000005000017945 */ /* 0x000fe40003800000 */
[----:B------:R-:W-:-:S05]  /*3000*/  FFMA R33, R33, R19, R14 ;  /* 0x0000001321217223 */ /* 0x000fca000000000e */
[----:B------:R0:W-:Y:S05]  /*3010*/  @P2 STG.E desc[UR40][R10.64+0x44], R33 ;  /* 0x000044210a002986 */ /* 0x0001ea000c101928 */
[----:B------:R-:W-:Y:S05]  /*3020*/  @!P0 BRA `(.L_x_47) ;  /* 0x0000000000048947 */ /* 0x000fea0003800000 */
[----:B------:R0:W5:Y:S02]  /*3030*/  LDG.E.LTC128B R25, desc[UR40][R8.64+0x40] ;  /* 0x0000402808197981 */ /* 0x000164000c1e1920 */
.L_x_47:
[----:B------:R-:W-:Y:S05]  /*3040*/  BSYNC B1 ;  /* 0x0000000000017941 */ /* 0x000fea0003800000 */
.L_x_46:
        /* <DEDUP_REMOVED lines=8> */
.L_x_49:
[----:B------:R-:W-:Y:S05]  /*30d0*/  BSYNC B1 ;  /* 0x0000000000017941 */ /* 0x000fea0003800000 */
.L_x_48:
        /* <DEDUP_REMOVED lines=8> */
.L_x_51:
[----:B------:R-:W-:Y:S05]  /*3160*/  BSYNC B1 ;  /* 0x0000000000017941 */ /* 0x000fea0003800000 */
.L_x_50:
[----:B--2--5:R-:W-:Y:S01]  /*3170*/  FMUL R7, R25, R56 ;  /* 0x0000003819077220 */ /* 0x024fe20000400000 */
[----:B------:R-:W-:Y:S01]  /*3180*/  ISETP.GT.AND P1, PT, R3, RZ, P0 ;  /* 0x000000ff0300720c */ /* 0x000fe20000724270 */
[----:B------:R-:W-:Y:S02]  /*3190*/  BSSY B1, `(.L_x_52) ;  /* 0x0000005000017945 */ /* 0x000fe40003800000 */
[----:B------:R-:W-:-:S05]  /*31a0*/  FFMA R7, R36, R19, R7 ;  /* 0x0000001324077223 */ /* 0x000fca0000000007 */
[----:B------:R2:W-:Y:S05]  /*31b0*/  @P3 STG.E desc[UR40][R10.64+0x60], R7 ;  /* 0x000060070a003986 */ /* 0x0005ea000c101928 */
[----:B------:R-:W-:Y:S05]  /*31c0*/  @!P1 BRA `(.L_x_53) ;  /* 0x0000000000049947 */ /* 0x000fea0003800000 */
[----:B------:R0:W5:Y:S02]  /*31d0*/  LDG.E.LTC128B R25, desc[UR40][R4.64+0x64] ;  /* 0x0000642804197981 */ /* 0x000164000c1e1920 */
.L_x_53:
[----:B------:R-:W-:Y:S05]  /*31e0*/  BSYNC B1 ;  /* 0x0000000000017941 */ /* 0x000fea0003800000 */
.L_x_52:
[----:B-----5:R-:W-:Y:S01]  /*31f0*/  FMUL R14, R25, R56 ;  /* 0x00000038190e7220 */ /* 0x020fe20000400000 */
[----:B------:R-:W-:Y:S01]  /*3200*/  ISETP.GT.AND P2, PT, R3, 0x8, P2 ;  /* 0x000000080300780c */ /* 0x000fe20001744270 */
[----:B------:R-:W-:Y:S02]  /*3210*/  BSSY B1, `(.L_x_54) ;  /* 0x0000005000017945 */ /* 0x000fe40003800000 */
[----:B------:R-:W-:-:S05]  /*3220*/  FFMA R37, R37, R19, R14 ;  /* 0x0000001325257223 */ /* 0x000fca000000000e */
[----:B------:R0:W-:Y:S05]  /*3230*/  @P1 STG.E desc[UR40][R10.64+0x64], R37 ;  /* 0x000064250a001986 */ /* 0x0001ea000c101928 */
[----:B------:R-:W-:Y:S05]  /*3240*/  @!P2 BRA `(.L_x_55) ;  /* 0x000000000004a947 */ /* 0x000fea0003800000 */
[----:B------:R0:W5:Y:S02]  /*3250*/  LDG.E.LTC128B R25, desc[UR40][R8.64+0x60] ;  /* 0x0000602808197981 */ /* 0x000164000c1e1920 */
.L_x_55:
[----:B------:R-:W-:Y:S05]  /*3260*/  BSYNC B1 ;  /* 0x0000000000017941 */ /* 0x000fea0003800000 */
.L_x_54:
        /* <DEDUP_REMOVED lines=8> */
.L_x_57:
[----:B------:R-:W-:Y:S05]  /*32f0*/  BSYNC B1 ;  /* 0x0000000000017941 */ /* 0x000fea0003800000 */
.L_x_56:
        /* <DEDUP_REMOVED lines=8> */
.L_x_59:
[----:B------:R-:W-:Y:S05]  /*3380*/  BSYNC B1 ;  /* 0x0000000000017941 */ /* 0x000fea0003800000 */
.L_x_58:
[----:B--2--5:R-:W-:Y:S01]  /*3390*/  FMUL R7, R25, R56 ;  /* 0x0000003819077220 */ /* 0x024fe20000400000 */
[----:B------:R-:W-:Y:S01]  /*33a0*/  ISETP.GT.AND P0, PT, R3, RZ, P2 ;  /* 0x000000ff0300720c */ /* 0x000fe20001704270 */
[----:B------:R-:W-:Y:S02]  /*33b0*/  BSSY B1, `(.L_x_60) ;  /* 0x0000005000017945 */ /* 0x000fe40003800000 */
[----:B------:R-:W-:-:S05]  /*33c0*/  FFMA R7, R40, R19, R7 ;  /* 0x0000001328077223 */ /* 0x000fca0000000007 */
[----:B------:R2:W-:Y:S05]  /*33d0*/  @P3 STG.E desc[UR40][R10.64+0x80], R7 ;  /* 0x000080070a003986 */ /* 0x0005ea000c101928 */
[----:B------:R-:W-:Y:S05]  /*33e0*/  @!P0 BRA `(.L_x_61) ;  /* 0x0000000000048947 */ /* 0x000fea0003800000 */
[----:B------:R0:W5:Y:S02]  /*33f0*/  LDG.E.LTC128B R25, desc[UR40][R4.64+0x84] ;  /* 0x0000842804197981 */ /* 0x000164000c1e1920 */
.L_x_61:
[----:B------:R-:W-:Y:S05]  /*3400*/  BSYNC B1 ;  /* 0x0000000000017941 */ /* 0x000fea0003800000 */
.L_x_60:
[----:B-----5:R-:W-:Y:S01]  /*3410*/  FMUL R14, R25, R56 ;  /* 0x00000038190e7220 */ /* 0x020fe20000400000 */
[----:B------:R-:W-:Y:S01]  /*3420*/  ISETP.GT.AND P1, PT, R3, 0x8, P1 ;  /* 0x000000080300780c */ /* 0x000fe20000f24270 */
[----:B------:R-:W-:Y:S02]  /*3430*/  BSSY B1, `(.L_x_62) ;  /* 0x0000005000017945 */ /* 0x000fe40003800000 */
[----:B------:R-:W-:-:S05]  /*3440*/  FFMA R41, R41, R19, R14 ;  /* 0x0000001329297223 */ /* 0x000fca000000000e */
[----:B------:R0:W-:Y:S05]  /*3450*/  @P0 STG.E desc[UR40][R10.64+0x84], R41 ;  /* 0x000084290a000986 */ /* 0x0001ea000c101928 */
[----:B------:R-:W-:Y:S05]  /*3460*/  @!P1 BRA `(.L_x_63) ;  /* 0x0000000000049947 */ /* 0x000fea0003800000 */
[----:B------:R0:W5:Y:S02]  /*3470*/  LDG.E.LTC128B R25, desc[UR40][R8.64+0x80] ;  /* 0x0000802808197981 */ /* 0x000164000c1e1920 */
.L_x_63:
[----:B------:R-:W-:Y:S05]  /*3480*/  BSYNC B1 ;  /* 0x0000000000017941 */ /* 0x000fea0003800000 */
.L_x_62:
        /* <DEDUP_REMOVED lines=8> */
.L_x_65:
[----:B------:R-:W-:Y:S05]  /*3510*/  BSYNC B1 ;  /* 0x0000000000017941 */ /* 0x000fea0003800000 */
.L_x_64:
        /* <DEDUP_REMOVED lines=8> */
.L_x_67:
[----:B------:R-:W-:Y:S05]  /*35a0*/  BSYNC B1 ;  /* 0x0000000000017941 */ /* 0x000fea0003800000 */
.L_x_66:
[----:B--2--5:R-:W-:Y:S01]  /*35b0*/  FMUL R7, R25, R56 ;  /* 0x0000003819077220 */ /* 0x024fe20000400000 */
[----:B------:R-:W-:Y:S01]  /*35c0*/  ISETP.GT.AND P2, PT, R3, RZ, P1 ;  /* 0x000000ff0300720c */ /* 0x000fe20000f44270 */
[----:B------:R-:W-:Y:S02]  /*35d0*/  BSSY B1, `(.L_x_68) ;  /* 0x0000005000017945 */ /* 0x000fe40003800000 */
[----:B------:R-:W-:-:S05]  /*35e0*/  FFMA R7, R44, R19, R7 ;  /* 0x000000132c077223 */ /* 0x000fca0000000007 */
[----:B------:R2:W-:Y:S05]  /*35f0*/  @P3 STG.E desc[UR40][R10.64+0xa0], R7 ;  /* 0x0000a0070a003986 */ /* 0x0005ea000c101928 */
[----:B------:R-:W-:Y:S05]  /*3600*/  @!P2 BRA `(.L_x_69) ;  /* 0x000000000004a947 */ /* 0x000fea0003800000 */
[----:B------:R0:W5:Y:S02]  /*3610*/  LDG.E.LTC128B R25, desc[UR40][R4.64+0xa4] ;  /* 0x0000a42804197981 */ /* 0x000164000c1e1920 */
.L_x_69:
[----:B------:R-:W-:Y:S05]  /*3620*/  BSYNC B1 ;  /* 0x0000000000017941 */ /* 0x000fea0003800000 */
.L_x_68:
[----:B-----5:R-:W-:Y:S01]  /*3630*/  FMUL R14, R25, R56 ;  /* 0x00000038190e7220 */ /* 0x020fe20000400000 */
[----:B------:R-:W-:Y:S01]  /*3640*/  ISETP.GT.AND P0, PT, R3, 0x8, P0 ;  /* 0x000000080300780c */ /* 0x000fe20000704270 */
[----:B------:R-:W-:Y:S02]  /*3650*/  BSSY B1, `(.L_x_70) ;  /* 0x0000005000017945 */ /* 0x000fe40003800000 */
[----:B------:R-:W-:-:S05]  /*3660*/  FFMA R45, R45, R19, R14 ;  /* 0x000000132d2d7223 */ /* 0x000fca000000000e */
[----:B------:R0:W-:Y:S05]  /*3670*/  @P2 STG.E desc[UR40][R10.64+0xa4], R45 ;  /* 0x0000a42d0a002986 */ /* 0x0001ea000c101928 */
[----:B------:R-:W-:Y:S05]  /*3680*/  @!P0 BRA `(.L_x_71) ;  /* 0x0000000000048947 */ /* 0x000fea0003800000 */
[----:B------:R0:W5:Y:S02]  /*3690*/  LDG.E.LTC128B R25, desc[UR40][R8.64+0xa0] ;  /* 0x0000a02808197981 */ /* 0x000164000c1e1920 */
.L_x_71:
[----:B------:R-:W-:Y:S05]  /*36a0*/  BSYNC B1 ;  /* 0x0000000000017941 */ /* 0x000fea0003800000 */
.L_x_70:
        /* <DEDUP_REMOVED lines=8> */
.L_x_73:
[----:B------:R-:W-:Y:S05]  /*3730*/  BSYNC B1 ;  /* 0x0000000000017941 */ /* 0x000fea0003800000 */
.L_x_72:
        /* <DEDUP_REMOVED lines=8> */
.L_x_75:
[----:B------:R-:W-:Y:S05]  /*37c0*/  BSYNC B1 ;  /* 0x0000000000017941 */ /* 0x000fea0003800000 */
.L_x_74:
[----:B--2--5:R-:W-:Y:S01]  /*37d0*/  FMUL R7, R25, R56 ;  /* 0x0000003819077220 */ /* 0x024fe20000400000 */
[----:B------:R-:W-:Y:S01]  /*37e0*/  ISETP.GT.AND P1, PT, R3, RZ, P0 ;  /* 0x000000ff0300720c */ /* 0x000fe20000724270 */
[----:B------:R-:W-:Y:S02]  /*37f0*/  BSSY B1, `(.L_x_76) ;  /* 0x0000005000017945 */ /* 0x000fe40003800000 */
[----:B------:R-:W-:-:S05]  /*3800*/  FFMA R7, R48, R19, R7 ;  /* 0x0000001330077223 */ /* 0x000fca0000000007 */
[----:B------:R2:W-:Y:S05]  /*3810*/  @P3 STG.E desc[UR40][R10.64+0xc0], R7 ;  /* 0x0000c0070a003986 */ /* 0x0005ea000c101928 */
[----:B------:R-:W-:Y:S05]  /*3820*/  @!P1 BRA `(.L_x_77) ;  /* 0x0000000000049947 */ /* 0x000fea0003800000 */
[----:B------:R0:W5:Y:S02]  /*3830*/  LDG.E.LTC128B R25, desc[UR40][R4.64+0xc4] ;  /* 0x0000c42804197981 */ /* 0x000164000c1e1920 */
.L_x_77:
[----:B------:R-:W-:Y:S05]  /*3840*/  BSYNC B1 ;  /* 0x0000000000017941 */ /* 0x000fea0003800000 */
.L_x_76:
[----:B-----5:R-:W-:Y:S01]  /*3850*/  FMUL R14, R25, R56 ;  /* 0x00000038190e7220 */ /* 0x020fe20000400000 */
[----:B------:R-:W-:Y:S01]  /*3860*/  ISETP.GT.AND P2, PT, R3, 0x8, P2 ;  /* 0x000000080300780c */ /* 0x000fe20001744270 */
[----:B------:R-:W-:Y:S02]  /*3870*/  BSSY B1, `(.L_x_78) ;  /* 0x0000005000017945 */ /* 0x000fe40003800000 */
[----:B------:R-:W-:-:S05]  /*3880*/  FFMA R49, R49, R19, R14 ;  /* 0x0000001331317223 */ /* 0x000fca000000000e */
[----:B------:R0:W-:Y:S05]  /*3890*/  @P1 STG.E desc[UR40][R10.64+0xc4], R49 ;  /* 0x0000c4310a001986 */ /* 0x0001ea000c101928 */
[----:B------:R-:W-:Y:S05]  /*38a0*/  @!P2 BRA `(.L_x_79) ;  /* 0x000000000004a947 */ /* 0x000fea0003800000 */
[----:B------:R0:W5:Y:S02]  /*38b0*/  LDG.E.LTC128B R25, desc[UR40][R8.64+0xc0] ;  /* 0x0000c02808197981 */ /* 0x000164000c1e1920 */
.L_x_79:
[----:B------:R-:W-:Y:S05]  /*38c0*/  BSYNC B1 ;  /* 0x0000000000017941 */ /* 0x000fea0003800000 */
.L_x_78:
        /* <DEDUP_REMOVED lines=8> */
.L_x_81:
[----:B------:R-:W-:Y:S05]  /*3950*/  BSYNC B1 ;  /* 0x0000000000017941 */ /* 0x000fea0003800000 */
.L_x_80:
[----:B-----5:R-:W-:Y:S01]  /*3960*/  FMUL R14, R25, R56 ;  /* 0x00000038190e7220 */ /* 0x020fe20000400000 */
[----:B------:R-:W-:Y:S01]  /*3970*/  ISETP.GT.AND P2, PT, R6, 0x39, PT ;  /* 0x000000390600780c */ /* 0x000fe20003f44270 */
[----:B------:R-:W-:Y:S01]  /*3980*/  @P0 IMAD.MOV.U32 R6, RZ, RZ, R12 ;  /* 0x000000ffff060224 */ /* 0x000fe200078e000c */
[----:B------:R-:W-:Y:S01]  /*3990*/  ISETP.GT.AND P3, PT, R3, RZ, P1 ;  /* 0x000000ff0300720c */ /* 0x000fe20000f64270 */
[----:B------:R-:W-:Y:S01]  /*39a0*/  FFMA R51, R51, R19, R14 ;  /* 0x0000001333337223 */ /* 0x000fe2000000000e */
[----:B--2---:R-:W-:Y:S01]  /*39b0*/  @P0 IMAD.MOV.U32 R7, RZ, RZ, R13 ;  /* 0x000000ffff070224 */ /* 0x004fe200078e000d */
[----:B------:R-:W-:Y:S04]  /*39c0*/  BSSY B1, `(.L_x_82) ;  /* 0x0000004000017945 */ /* 0x000fe80003800000 */
[----:B------:R2:W-:Y:S06]  /*39d0*/  @P0 STG.E desc[UR40][R6.64+0xc4], R51 ;  /* 0x0000c43306000986 */ /* 0x0005ec000c101928 */
[----:B------:R-:W-:Y:S05]  /*39e0*/  @!P3 BRA `(.L_x_83) ;  /* 0x000000000004b947 */ /* 0x000fea0003800000 */
[----:B------:R0:W5:Y:S02]  /*39f0*/  LDG.E.LTC128B R25, desc[UR40][R4.64+0xe0] ;  /* 0x0000e02804197981 */ /* 0x000164000c1e1920 */
.L_x_83:
[----:B------:R-:W-:Y:S05]  /*3a00*/  BSYNC B1 ;  /* 0x0000000000017941 */ /* 0x000fea0003800000 */
.L_x_82:
[----:B--2--5:R-:W-:Y:S01]  /*3a10*/  FMUL R7, R25, R56 ;  /* 0x0000003819077220 */ /* 0x024fe20000400000 */
[----:B------:R-:W-:Y:S01]  /*3a20*/  @P3 IMAD.MOV.U32 R6, RZ, RZ, R10 ;  /* 0x000000ffff063224 */ /* 0x000fe200078e000a */
[----:B------:R-:W-:Y:S01]  /*3a30*/  ISETP.GT.AND P0, PT, R3, RZ, P2 ;  /* 0x000000ff0300720c */ /* 0x000fe20001704270 */
[----:B------:R-:W-:Y:S01]  /*3a40*/  BSSY B1, `(.L_x_84) ;  /* 0x0000006000017945 */ /* 0x000fe20003800000 */
[----:B------:R-:W-:Y:S01]  /*3a50*/  FFMA R15, R52, R19, R7 ;  /* 0x00000013340f7223 */ /* 0x000fe20000000007 */
[----:B------:R-:W-:-:S05]  /*3a60*/  @P3 IMAD.MOV.U32 R7, RZ, RZ, R11 ;  /* 0x000000ffff073224 */ /* 0x000fca00078e000b */
[----:B------:R2:W-:Y:S05]  /*3a70*/  @P3 STG.E desc[UR40][R6.64+0xe0], R15 ;  /* 0x0000e00f06003986 */ /* 0x0005ea000c101928 */
[----:B------:R-:W-:Y:S05]  /*3a80*/  @!P0 BRA `(.L_x_85) ;  /* 0x0000000000048947 */ /* 0x000fea0003800000 */
[----:B------:R0:W5:Y:S02]  /*3a90*/  LDG.E.LTC128B R25, desc[UR40][R4.64+0xe4] ;  /* 0x0000e42804197981 */ /* 0x000164000c1e1920 */
.L_x_85:
[----:B------:R-:W-:Y:S05]  /*3aa0*/  BSYNC B1 ;  /* 0x0000000000017941 */ /* 0x000fea0003800000 */
.L_x_84:
[----:B01--45:R-:W-:Y:S01]  /*3ab0*/  FMUL R4, R25, R56 ;  /* 0x0000003819047220 */ /* 0x033fe20000400000 */
[----:B------:R-:W-:Y:S01]  /*3ac0*/  ISETP.GT.AND P1, PT, R3, 0x8, P1 ;  /* 0x000000080300780c */ /* 0x000fe20000f24270 */
[----:B------:R-:W-:Y:S02]  /*3ad0*/  BSSY B1, `(.L_x_86) ;  /* 0x0000005000017945 */ /* 0x000fe40003800000 */
[----:B------:R-:W-:-:S05]  /*3ae0*/  FFMA R53, R53, R19, R4 ;  /* 0x0000001335357223 */ /* 0x000fca0000000004 */
[----:B------:R0:W-:Y:S05]  /*3af0*/  @P0 STG.E desc[UR40][R10.64+0xe4], R53 ;  /* 0x0000e4350a000986 */ /* 0x0001ea000c101928 */
[----:B------:R-:W-:Y:S05]  /*3b00*/  @!P1 BRA `(.L_x_87) ;  /* 0x0000000000049947 */ /* 0x000fea0003800000 */
[----:B------:R1:W5:Y:S02]  /*3b10*/  LDG.E.LTC128B R25, desc[UR40][R8.64+0xe0] ;  /* 0x0000e02808197981 */ /* 0x000364000c1e1920 */
.L_x_87:
[----:B------:R-:W-:Y:S05]  /*3b20*/  BSYNC B1 ;  /* 0x0000000000017941 */ /* 0x000fea0003800000 */
.L_x_86:
[----:B-----5:R-:W-:Y:S01]  /*3b30*/  FMUL R5, R25, R56 ;  /* 0x0000003819057220 */ /* 0x020fe20000400000 */
[----:B------:R-:W-:Y:S01]  /*3b40*/  @P1 IMAD.MOV.U32 R4, RZ, RZ, R12 ;  /* 0x000000ffff041224 */ /* 0x000fe200078e000c */
[----:B------:R-:W-:Y:S01]  /*3b50*/  ISETP.GT.AND P2, PT, R3, 0x8, P2 ;  /* 0x000000080300780c */ /* 0x000fe20001744270 */
[----:B------:R-:W-:Y:S01]  /*3b60*/  BSSY B1, `(.L_x_88) ;  /* 0x0000006000017945 */ /* 0x000fe20003800000 */
[----:B--2---:R-:W-:Y:S01]  /*3b70*/  FFMA R7, R54, R19, R5 ;  /* 0x0000001336077223 */ /* 0x004fe20000000005 */
[----:B------:R-:W-:-:S05]  /*3b80*/  @P1 IMAD.MOV.U32 R5, RZ, RZ, R13 ;  /* 0x000000ffff051224 */ /* 0x000fca00078e000d */
[----:B------:R2:W-:Y:S05]  /*3b90*/  @P1 STG.E desc[UR40][R4.64+0xe0], R7 ;  /* 0x0000e00704001986 */ /* 0x0005ea000c101928 */
[----:B------:R-:W-:Y:S05]  /*3ba0*/  @!P2 BRA `(.L_x_89) ;  /* 0x000000000004a947 */ /* 0x000fea0003800000 */
[----:B------:R4:W5:Y:S02]  /*3bb0*/  LDG.E.LTC128B R25, desc[UR40][R8.64+0xe4] ;  /* 0x0000e42808197981 */ /* 0x000964000c1e1920 */
.L_x_89:
[----:B------:R-:W-:Y:S05]  /*3bc0*/  BSYNC B1 ;  /* 0x0000000000017941 */ /* 0x000fea0003800000 */
.L_x_88:
[----:B--2--5:R-:W-:-:S04]  /*3bd0*/  FMUL R4, R25, R56 ;  /* 0x0000003819047220 */ /* 0x024fc80000400000 */
[----:B------:R-:W-:Y:S01]  /*3be0*/  FFMA R55, R55, R19, R4 ;  /* 0x0000001337377223 */ /* 0x000fe20000000004 */
[----:B------:R-:W-:Y:S06]  /*3bf0*/  @!P2 BRA `(.L_x_90) ;  /* 0x0000000400f0a947 */ /* 0x000fec0003800000 */
[----:B------:R2:W-:Y:S01]  /*3c00*/  STG.E desc[UR40][R12.64+0xe4], R55 ;  /* 0x0000e4370c007986 */ /* 0x0005e2000c101928 */
[----:B------:R-:W-:Y:S05]  /*3c10*/  BRA `(.L_x_90) ;  /* 0x0000000400e87947 */ /* 0x000fea0003800000 */
.L_x_29:
[----:B------:R-:W-:Y:S01]  /*3c20*/  ISETP.GT.AND P0, PT, R6, 0x1, PT ;  /* 0x000000010600780c */ /* 0x000fe20003f04270 */
[----:B------:R-:W-:Y:S01]  /*3c30*/  ULDC.64 UR4, c[0x0][0x5c0] ;  /* 0x0001700000047ab9 */ /* 0x000fe20000000a00 */
[-C--:B------:R-:W-:Y:S01]  /*3c40*/  FMUL R7, R24, R19.reuse ;  /* 0x0000001318077220 */ /* 0x080fe20000400000 */
[C---:B------:R-:W-:Y:S01]  /*3c50*/  LEA R4, P4, R70.reuse, UR4, 0x2 ;  /* 0x0000000446047c11 */ /* 0x040fe2000f8810ff */
[-C--:B------:R-:W-:Y:S01]  /*3c60*/  FMUL R25, R25, R19.reuse ;  /* 0x0000001319197220 */ /* 0x080fe20000400000 */
[----:B------:R-:W-:Y:S01]  /*3c70*/  ISETP.GT.AND P2, PT, R3, RZ, P0 ;  /* 0x000000ff0300720c */ /* 0x000fe20000744270 */
[-C--:B------:R-:W-:Y:S01]  /*3c80*/  FMUL R27, R27, R19.reuse ;  /* 0x000000131b1b7220 */ /* 0x080fe20000400000 */
[----:B------:R-:W-:Y:S01]  /*3c90*/  LEA.HI.X R5, R70, UR5, R79, 0x2, P4 ;  /* 0x0000000546057c11 */ /* 0x000fe2000a0f144f */
[-C--:B------:R-:W-:Y:S01]  /*3ca0*/  FMUL R11, R28, R19.reuse ;  /* 0x000000131c0b7220 */ /* 0x080fe20000400000 */
[----:B------:R-:W-:Y:S01]  /*3cb0*/  ISETP.GT.AND P3, PT, R3, 0x8, P3 ;  /* 0x000000080300780c */ /* 0x000fe20001f64270 */
[-C--:B------:R-:W-:Y:S01]  /*3cc0*/  FMUL R29, R29, R19.reuse ;  /* 0x000000131d1d7220 */ /* 0x080fe20000400000 */
[----:B------:R-:W-:Y:S01]  /*3cd0*/  ISETP.GT.AND P0, PT, R3, 0x8, P0 ;  /* 0x000000080300780c */ /* 0x000fe20000704270 */
[----:B------:R0:W-:Y:S01]  /*3ce0*/  @P1 STG.E desc[UR40][R4.64], R7 ;  /* 0x0000000704001986 */ /* 0x0001e2000c101928 */
[C---:B------:R-:W-:Y:S01]  /*3cf0*/  ISETP.GT.AND P5, PT, R6.reuse, 0x8, PT ;  /* 0x000000080600780c */ /* 0x040fe20003fa4270 */
[-C--:B------:R-:W-:Y:S01]  /*3d00*/  FMUL R31, R31, R19.reuse ;  /* 0x000000131f1f7220 */ /* 0x080fe20000400000 */
[----:B------:R-:W-:Y:S01]  /*3d10*/  SHF.L.U64.HI R9, R57, 0x2, R58 ;  /* 0x0000000239097819 */ /* 0x000fe2000001023a */
[-C--:B------:R-:W-:Y:S01]  /*3d20*/  FMUL R33, R33, R19.reuse ;  /* 0x0000001321217220 */ /* 0x080fe20000400000 */
[----:B------:R-:W-:Y:S01]  /*3d30*/  LEA R8, P1, R57, R4, 0x2 ;  /* 0x0000000439087211 */ /* 0x000fe200078210ff */
[----:B------:R-:W-:Y:S01]  /*3d40*/  @P2 STG.E desc[UR40][R4.64+0x4], R25 ;  /* 0x0000041904002986 */ /* 0x000fe2000c101928 */
[----:B------:R-:W-:Y:S01]  /*3d50*/  ISETP.GT.AND P4, PT, R6, 0x9, PT ;  /* 0x000000090600780c */ /* 0x000fe20003f84270 */
[-C--:B------:R-:W-:Y:S01]  /*3d60*/  FMUL R35, R35, R19.reuse ;  /* 0x0000001323237220 */ /* 0x080fe20000400000 */
[----:B------:R-:W-:Y:S01]  /*3d70*/  ISETP.GT.AND P2, PT, R3, RZ, P5 ;  /* 0x000000ff0300720c */ /* 0x000fe20002f44270 */
[----:B------:R-:W-:Y:S01]  /*3d80*/  IMAD.X R9, R9, 0x1, R5, P1 ;  /* 0x0000000109097824 */ /* 0x000fe200008e0605 */
[C---:B------:R-:W-:Y:S01]  /*3d90*/  ISETP.GT.AND P1, PT, R3.reuse, RZ, P4 ;  /* 0x000000ff0300720c */ /* 0x040fe20002724270 */
[-C--:B0-----:R-:W-:Y:S01]  /*3da0*/  FMUL R7, R26, R19.reuse ;  /* 0x000000131a077220 */ /* 0x081fe20000400000 */
[----:B------:R-:W-:Y:S01]  /*3db0*/  ISETP.GT.AND P4, PT, R3, 0x8, P4 ;  /* 0x000000080300780c */ /* 0x000fe20002784270 */
[-C--:B------:R-:W-:Y:S01]  /*3dc0*/  FMUL R37, R37, R19.reuse ;  /* 0x0000001325257220 */ /* 0x080fe20000400000 */
[-C--:B------:R-:W-:Y:S01]  /*3dd0*/  FMUL R39, R39, R19.reuse ;  /* 0x0000001327277220 */ /* 0x080fe20000400000 */
[-C--:B------:R-:W-:Y:S01]  /*3de0*/  FMUL R41, R41, R19.reuse ;  /* 0x0000001329297220 */ /* 0x080fe20000400000 */
[----:B------:R0:W-:Y:S01]  /*3df0*/  @P3 STG.E desc[UR40][R8.64], R7 ;  /* 0x0000000708003986 */ /* 0x0001e2000c101928 */
[C---:B------:R-:W-:Y:S01]  /*3e00*/  ISETP.GT.AND P3, PT, R6.reuse, 0x11, PT ;  /* 0x000000110600780c */ /* 0x040fe20003f64270 */
[-C--:B------:R-:W-:Y:S01]  /*3e10*/  FMUL R43, R43, R19.reuse ;  /* 0x000000132b2b7220 */ /* 0x080fe20000400000 */
[-C--:B------:R-:W-:Y:S01]  /*3e20*/  FMUL R45, R45, R19.reuse ;  /* 0x000000132d2d7220 */ /* 0x080fe20000400000 */
[----:B------:R-:W-:Y:S01]  /*3e30*/  @P0 STG.E desc[UR40][R8.64+0x4], R27 ;  /* 0x0000041b08000986 */ /* 0x000fe2000c101928 */
[----:B------:R-:W-:Y:S01]  /*3e40*/  ISETP.GT.AND P0, PT, R3, 0x8, P5 ;  /* 0x000000080300780c */ /* 0x000fe20002f04270 */
[-C--:B------:R-:W-:Y:S01]  /*3e50*/  FMUL R47, R47, R19.reuse ;  /* 0x000000132f2f7220 */ /* 0x080fe20000400000 */
[----:B------:R-:W-:Y:S01]  /*3e60*/  ISETP.GT.AND P5, PT, R6, 0x10, PT ;  /* 0x000000100600780c */ /* 0x000fe20003fa4270 */
[----:B------:R1:W-:Y:S01]  /*3e70*/  @P2 STG.E desc[UR40][R4.64+0x20], R11 ;  /* 0x0000200b04002986 */ /* 0x0003e2000c101928 */
[-C--:B------:R-:W-:Y:S01]  /*3e80*/  FMUL R49, R49, R19.reuse ;  /* 0x0000001331317220 */ /* 0x080fe20000400000 */
[-C--:B------:R-:W-:Y:S01]  /*3e90*/  FMUL R51, R51, R19.reuse ;  /* 0x0000001333337220 */ /* 0x080fe20000400000 */
[C---:B------:R-:W-:Y:S01]  /*3ea0*/  ISETP.GT.AND P2, PT, R3.reuse, RZ, P5 ;  /* 0x000000ff0300720c */ /* 0x040fe20002f44270 */
[----:B------:R-:W-:Y:S01]  /*3eb0*/  @P1 STG.E desc[UR40][R4.64+0x24], R29 ;  /* 0x0000241d04001986 */ /* 0x000fe2000c101928 */
[-C--:B0-----:R-:W-:Y:S01]  /*3ec0*/  FMUL R7, R30, R19.reuse ;  /* 0x000000131e077220 */ /* 0x081fe20000400000 */
[----:B------:R-:W-:Y:S01]  /*3ed0*/  ISETP.GT.AND P1, PT, R3, RZ, P3 ;  /* 0x000000ff0300720c */ /* 0x000fe20001f24270 */
[-C--:B------:R-:W-:Y:S01]  /*3ee0*/  FMUL R53, R53, R19.reuse ;  /* 0x0000001335357220 */ /* 0x080fe20000400000 */
[C---:B------:R-:W-:Y:S01]  /*3ef0*/  ISETP.GT.AND P3, PT, R3.reuse, 0x8, P3 ;  /* 0x000000080300780c */ /* 0x040fe20001f64270 */
[-C--:B------:R-:W-:Y:S01]  /*3f00*/  FMUL R13, R54, R19.reuse ;  /* 0x00000013360d7220 */ /* 0x080fe20000400000 */
[----:B------:R0:W-:Y:S01]  /*3f10*/  @P0 STG.E desc[UR40][R8.64+0x20], R7 ;  /* 0x0000200708000986 */ /* 0x0001e2000c101928 */
[----:B------:R-:W-:Y:S01]  /*3f20*/  ISETP.GT.AND P0, PT, R3, 0x8, P5 ;  /* 0x000000080300780c */ /* 0x000fe20002f04270 */
[-C--:B-1----:R-:W-:Y:S01]  /*3f30*/  FMUL R11, R32, R19.reuse ;  /* 0x00000013200b7220 */ /* 0x082fe20000400000 */
[C---:B------:R-:W-:Y:S01]  /*3f40*/  ISETP.GT.AND P5, PT, R6.reuse, 0x18, PT ;  /* 0x000000180600780c */ /* 0x040fe20003fa4270 */
[----:B------:R-:W-:Y:S01]  /*3f50*/  @P4 STG.E desc[UR40][R8.64+0x24], R31 ;  /* 0x0000241f08004986 */ /* 0x000fe2000c101928 */
[----:B------:R-:W-:Y:S01]  /*3f60*/  ISETP.GT.AND P4, PT, R6, 0x19, PT ;  /* 0x000000190600780c */ /* 0x000fe20003f84270 */
[----:B------:R-:W-:-:S02]  /*3f70*/  FMUL R55, R55, R19 ;  /* 0x0000001337377220 */ /* 0x000fc40000400000 */
[----:B------:R1:W-:Y:S01]  /*3f80*/  @P2 STG.E desc[UR40][R4.64+0x40], R11 ;  /* 0x0000400b04002986 */ /* 0x0003e2000c101928 */
[----:B------:R-:W-:-:S03]  /*3f90*/  ISETP.GT.AND P2, PT, R3, RZ, P5 ;  /* 0x000000ff0300720c */ /* 0x000fc60002f44270 */
[----:B------:R-:W-:Y:S01]  /*3fa0*/  @P1 STG.E desc[UR40][R4.64+0x44], R33 ;  /* 0x0000442104001986 */ /* 0x000fe2000c101928 */
[C---:B------:R-:W-:Y:S01]  /*3fb0*/  ISETP.GT.AND P1, PT, R3.reuse, RZ, P4 ;  /* 0x000000ff0300720c */ /* 0x040fe20002724270 */
[----:B0-----:R-:W-:Y:S01]  /*3fc0*/  FMUL R7, R34, R19 ;  /* 0x0000001322077220 */ /* 0x001fe20000400000 */
[----:B------:R-:W-:-:S04]  /*3fd0*/  ISETP.GT.AND P4, PT, R3, 0x8, P4 ;  /* 0x000000080300780c */ /* 0x000fc80002784270 */
[----:B------:R0:W-:Y:S01]  /*3fe0*/  @P0 STG.E desc[UR40][R8.64+0x40], R7 ;  /* 0x0000400708000986 */ /* 0x0001e2000c101928 */
[----:B-1----:R-:W-:Y:S01]  /*3ff0*/  FMUL R11, R36, R19 ;  /* 0x00000013240b7220 */ /* 0x002fe20000400000 */
[----:B------:R-:W-:Y:S02]  /*4000*/  ISETP.GT.AND P0, PT, R3, 0x8, P5 ;  /* 0x000000080300780c */ /* 0x000fe40002f04270 */
[----:B------:R-:W-:Y:S01]  /*4010*/  @P3 STG.E desc[UR40][R8.64+0x44], R35 ;  /* 0x0000442308003986 */ /* 0x000fe2000c101928 */
[----:B------:R-:W-:-:S03]  /*4020*/  ISETP.GT.AND P5, PT, R6, 0x20, PT ;  /* 0x000000200600780c */ /* 0x000fc60003fa4270 */
[----:B------:R1:W-:Y:S01]  /*4030*/  @P2 STG.E desc[UR40][R4.64+0x60], R11 ;  /* 0x0000600b04002986 */ /* 0x0003e2000c101928 */
[----:B------:R-:W-:Y:S02]  /*4040*/  ISETP.GT.AND P2, PT, R6, 0x21, PT ;  /* 0x000000210600780c */ /* 0x000fe40003f44270 */
[C---:B------:R-:W-:Y:S01]  /*4050*/  ISETP.GT.AND P3, PT, R3.reuse, RZ, P5 ;  /* 0x000000ff0300720c */ /* 0x040fe20002f64270 */
[----:B------:R-:W-:Y:S01]  /*4060*/  @P1 STG.E desc[UR40][R4.64+0x64], R37 ;  /* 0x0000642504001986 */ /* 0x000fe2000c101928 */
[C---:B------:R-:W-:Y:S01]  /*4070*/  ISETP.GT.AND P1, PT, R3.reuse, RZ, P2 ;  /* 0x000000ff0300720c */ /* 0x040fe20001724270 */
[----:B0-----:R-:W-:Y:S01]  /*4080*/  FMUL R7, R38, R19 ;  /* 0x0000001326077220 */ /* 0x001fe20000400000 */
[----:B------:R-:W-:-:S04]  /*4090*/  ISETP.GT.AND P2, PT, R3, 0x8, P2 ;  /* 0x000000080300780c */ /* 0x000fc80001744270 */
[----:B------:R0:W-:Y:S01]  /*40a0*/  @P0 STG.E desc[UR40][R8.64+0x60], R7 ;  /* 0x0000600708000986 */ /* 0x0001e2000c101928 */
[----:B-1----:R-:W-:Y:S01]  /*40b0*/  FMUL R11, R40, R19 ;  /* 0x00000013280b7220 */ /* 0x002fe20000400000 */
[----:B------:R-:W-:Y:S02]  /*40c0*/  ISETP.GT.AND P0, PT, R3, 0x8, P5 ;  /* 0x000000080300780c */ /* 0x000fe40002f04270 */
[----:B------:R-:W-:Y:S04]  /*40d0*/  @P4 STG.E desc[UR40][R8.64+0x64], R39 ;  /* 0x0000642708004986 */ /* 0x000fe8000c101928 */
[----:B------:R1:W-:Y:S01]  /*40e0*/  @P3 STG.E desc[UR40][R4.64+0x80], R11 ;  /* 0x0000800b04003986 */ /* 0x0003e2000c101928 */
[----:B------:R-:W-:-:S03]  /*40f0*/  ISETP.GT.AND P3, PT, R6, 0x28, PT ;  /* 0x000000280600780c */ /* 0x000fc60003f64270 */
[----:B------:R-:W-:Y:S01]  /*4100*/  @P1 STG.E desc[UR40][R4.64+0x84], R41 ;  /* 0x0000842904001986 */ /* 0x000fe2000c101928 */
[----:B------:R-:W-:Y:S01]  /*4110*/  ISETP.GT.AND P1, PT, R6, 0x29, PT ;  /* 0x000000290600780c */ /* 0x000fe20003f24270 */
[-C--:B0-----:R-:W-:Y:S01]  /*4120*/  FMUL R7, R42, R19.reuse ;  /* 0x000000132a077220 */ /* 0x081fe20000400000 */
[C---:B------:R-:W-:Y:S02]  /*4130*/  ISETP.GT.AND P5, PT, R3.reuse, RZ, P3 ;  /* 0x000000ff0300720c */ /* 0x040fe40001fa4270 */
[C---:B------:R-:W-:Y:S02]  /*4140*/  ISETP.GT.AND P4, PT, R3.reuse, RZ, P1 ;  /* 0x000000ff0300720c */ /* 0x040fe40000f84270 */
[----:B------:R0:W-:Y:S01]  /*4150*/  @P0 STG.E desc[UR40][R8.64+0x80], R7 ;  /* 0x0000800708000986 */ /* 0x0001e2000c101928 */
[----:B-1----:R-:W-:Y:S01]  /*4160*/  FMUL R11, R44, R19 ;  /* 0x000000132c0b7220 */ /* 0x002fe20000400000 */
[----:B------:R-:W-:Y:S02]  /*4170*/  ISETP.GT.AND P3, PT, R3, 0x8, P3 ;  /* 0x000000080300780c */ /* 0x000fe40001f64270 */
[----:B------:R-:W-:Y:S01]  /*4180*/  @P2 STG.E desc[UR40][R8.64+0x84], R43 ;  /* 0x0000842b08002986 */ /* 0x000fe2000c101928 */
[----:B------:R-:W-:-:S02]  /*4190*/  ISETP.GT.AND P0, PT, R6, 0x30, PT ;  /* 0x000000300600780c */ /* 0x000fc40003f04270 */
[C---:B------:R-:W-:Y:S02]  /*41a0*/  ISETP.GT.AND P1, PT, R3.reuse, 0x8, P1 ;  /* 0x000000080300780c */ /* 0x040fe40000f24270 */
[----:B------:R-:W-:Y:S01]  /*41b0*/  ISETP.GT.AND P2, PT, R6, 0x31, PT ;  /* 0x000000310600780c */ /* 0x000fe20003f44270 */
[----:B------:R1:W-:Y:S01]  /*41c0*/  @P5 STG.E desc[UR40][R4.64+0xa0], R11 ;  /* 0x0000a00b04005986 */ /* 0x0003e2000c101928 */
[C---:B------:R-:W-:Y:S01]  /*41d0*/  ISETP.GT.AND P5, PT, R3.reuse, RZ, P0 ;  /* 0x000000ff0300720c */ /* 0x040fe200007a4270 */
[-C--:B0-----:R-:W-:Y:S01]  /*41e0*/  FMUL R7, R46, R19.reuse ;  /* 0x000000132e077220 */ /* 0x081fe20000400000 */
[C---:B------:R-:W-:Y:S01]  /*41f0*/  ISETP.GT.AND P0, PT, R3.reuse, 0x8, P0 ;  /* 0x000000080300780c */ /* 0x040fe20000704270 */
[----:B------:R-:W-:Y:S01]  /*4200*/  @P4 STG.E desc[UR40][R4.64+0xa4], R45 ;  /* 0x0000a42d04004986 */ /* 0x000fe2000c101928 */
[C---:B------:R-:W-:Y:S02]  /*4210*/  ISETP.GT.AND P4, PT, R3.reuse, RZ, P2 ;  /* 0x000000ff0300720c */ /* 0x040fe40001784270 */
[----:B------:R-:W-:Y:S01]  /*4220*/  ISETP.GT.AND P2, PT, R3, 0x8, P2 ;  /* 0x000000080300780c */ /* 0x000fe20001744270 */
[----:B------:R0:W-:Y:S01]  /*4230*/  @P3 STG.E desc[UR40][R8.64+0xa0], R7 ;  /* 0x0000a00708003986 */ /* 0x0001e2000c101928 */
[----:B------:R-:W-:Y:S01]  /*4240*/  ISETP.GT.AND P3, PT, R6, 0x39, PT ;  /* 0x000000390600780c */ /* 0x000fe20003f64270 */
[----:B-1----:R-:W-:-:S02]  /*4250*/  FMUL R11, R48, R19 ;  /* 0x00000013300b7220 */ /* 0x002fc40000400000 */
[----:B------:R-:W-:Y:S01]  /*4260*/  @P1 STG.E desc[UR40][R8.64+0xa4], R47 ;  /* 0x0000a42f08001986 */ /* 0x000fe2000c101928 */
[----:B------:R-:W-:-:S03]  /*4270*/  ISETP.GT.AND P1, PT, R6, 0x38, PT ;  /* 0x000000380600780c */ /* 0x000fc60003f24270 */
[----:B------:R-:W-:Y:S01]  /*4280*/  @P0 IMAD.MOV.U32 R6, RZ, RZ, R8 ;  /* 0x000000ffff060224 */ /* 0x000fe200078e0008 */
[----:B------:R1:W-:Y:S01]  /*4290*/  @P5 STG.E desc[UR40][R4.64+0xc0], R11 ;  /* 0x0000c00b04005986 */ /* 0x0003e2000c101928 */
[C---:B------:R-:W-:Y:S02]  /*42a0*/  ISETP.GT.AND P5, PT, R3.reuse, RZ, P3 ;  /* 0x000000ff0300720c */ /* 0x040fe40001fa4270 */
[C---:B------:R-:W-:Y:S01]  /*42b0*/  ISETP.GT.AND P3, PT, R3.reuse, 0x8, P3 ;  /* 0x000000080300780c */ /* 0x040fe20001f64270 */
[----:B------:R-:W-:Y:S01]  /*42c0*/  @P4 STG.E desc[UR40][R4.64+0xc4], R49 ;  /* 0x0000c43104004986 */ /* 0x000fe2000c101928 */
[C---:B------:R-:W-:Y:S01]  /*42d0*/  ISETP.GT.AND P4, PT, R3.reuse, RZ, P1 ;  /* 0x000000ff0300720c */ /* 0x040fe20000f84270 */
[----:B0-----:R-:W-:Y:S01]  /*42e0*/  @P0 IMAD.MOV.U32 R7, RZ, RZ, R9 ;  /* 0x000000ffff070224 */ /* 0x001fe200078e0009 */
[----:B------:R-:W-:Y:S01]  /*42f0*/  ISETP.GT.AND P1, PT, R3, 0x8, P1 ;  /* 0x000000080300780c */ /* 0x000fe20000f24270 */
[-C--:B------:R-:W-:Y:S01]  /*4300*/  FMUL R3, R50, R19.reuse ;  /* 0x0000001332037220 */ /* 0x080fe20000400000 */
[----:B-1----:R-:W-:-:S04]  /*4310*/  FMUL R11, R52, R19 ;  /* 0x00000013340b7220 */ /* 0x002fc80000400000 */
[----:B------:R0:W-:Y:S02]  /*4320*/  @P0 STG.E desc[UR40][R6.64+0xc0], R3 ;  /* 0x0000c00306000986 */ /* 0x0001e4000c101928 */
[----:B0-----:R-:W-:Y:S02]  /*4330*/  @P2 IMAD.MOV.U32 R6, RZ, RZ, R8 ;  /* 0x000000ffff062224 */ /* 0x001fe400078e0008 */
[----:B------:R-:W-:-:S05]  /*4340*/  @P2 IMAD.MOV.U32 R7, RZ, RZ, R9 ;  /* 0x000000ffff072224 */ /* 0x000fca00078e0009 */
[----:B------:R-:W-:Y:S04]  /*4350*/  @P2 STG.E desc[UR40][R6.64+0xc4], R51 ;  /* 0x0000c43306002986 */ /* 0x000fe8000c101928 */
[----:B------:R-:W-:Y:S04]  /*4360*/  @P4 STG.E desc[UR40][R4.64+0xe0], R11 ;  /* 0x0000e00b04004986 */ /* 0x000fe8000c101928 */
[----:B------:R0:W-:Y:S02]  /*4370*/  @P5 STG.E desc[UR40][R4.64+0xe4], R53 ;  /* 0x0000e43504005986 */ /* 0x0001e4000c101928 */
[----:B0-----:R-:W-:-:S02]  /*4380*/  @P1 IMAD.MOV.U32 R4, RZ, RZ, R8 ;  /* 0x000000ffff041224 */ /* 0x001fc400078e0008 */
[----:B------:R-:W-:-:S05]  /*4390*/  @P1 IMAD.MOV.U32 R5, RZ, RZ, R9 ;  /* 0x000000ffff051224 */ /* 0x000fca00078e0009 */
[----:B------:R0:W-:Y:S04]  /*43a0*/  @P1 STG.E desc[UR40][R4.64+0xe0], R13 ;  /* 0x0000e00d04001986 */ /* 0x0001e8000c101928 */
[----:B------:R0:W-:Y:S02]  /*43b0*/  @P3 STG.E desc[UR40][R8.64+0xe4], R55 ;  /* 0x0000e43708003986 */ /* 0x0001e4000c101928 */
.L_x_90:
[----:B------:R-:W-:Y:S05]  /*43c0*/  BSYNC B0 ;  /* 0x0000000000007941 */ /* 0x000fea0003800000 */
.L_x_28:
[----:B------:R-:W-:Y:S01]  /*43d0*/  IADD3 R16, P0, R16, UR38, RZ ;  /* 0x0000002610107c10 */ /* 0x000fe2000ff1e0ff */
[----:B------:R-:W-:Y:S01]  /*43e0*/  ULDC.64 UR4, c[0x0][0x650] ;  /* 0x0001940000047ab9 */ /* 0x000fe20000000a00 */
[----:B------:R-:W-:Y:S01]  /*43f0*/  PRMT R3, RZ, 0x7610, R3 ;  /* 0x00007610ff037816 */ /* 0x000fe20000000003 */
[----:B------:R-:W-:Y:S01]  /*4400*/  IMAD.MOV.U32 R68, RZ, RZ, -0x1 ;  /* 0xffffffffff447424 */ /* 0x000fe200078e00ff */
[----:B------:R-:W-:Y:S01]  /*4410*/  IADD3.X R17, R17, UR37, RZ, P0, !PT ;  /* 0x0000002511117c10 */ /* 0x000fe200087fe4ff */
[----:B------:R-:W-:Y:S01]  /*4420*/  IMAD.MOV.U32 R67, RZ, RZ, -0x1 ;  /* 0xffffffffff437424 */ /* 0x000fe200078e00ff */
[----:B------:R-:W-:-:S04]  /*4430*/  ISETP.GE.U32.AND P0, PT, R16, UR4, PT ;  /* 0x0000000410007c0c */ /* 0x000fc8000bf06070 */
[----:B------:R-:W-:-:S13]  /*4440*/  ISETP.GE.U32.AND.EX P0, PT, R17, UR5, PT, P0 ;  /* 0x0000000511007c0c */ /* 0x000fda000bf06100 */
[----:B------:R-:W-:Y:S05]  /*4450*/  @P0 BRA `(.L_x_91) ;  /* 0x00000004004c0947 */ /* 0x000fea0003800000 */
[----:B0-----:R-:W0:Y:S01]  /*4460*/  LDC.64 R10, c[0x0][0x628] ;  /* 0x00018a00ff0a7b82 */ /* 0x001e220000000a00 */
[----:B--23--:R-:W2:Y:S01]  /*4470*/  S2R R12, SR_CTAID.X ;  /* 0x00000000000c7919 */ /* 0x00cea20000002500 */
[----:B-1--4-:R-:W-:Y:S02]  /*4480*/  IMAD.MOV.U32 R8, RZ, RZ, R16 ;  /* 0x000000ffff087224 */ /* 0x012fe400078e0010 */
[----:B------:R-:W-:Y:S01]  /*4490*/  IMAD.MOV.U32 R9, RZ, RZ, R17 ;  /* 0x000000ffff097224 */ /* 0x000fe200078e0011 */
[----:B------:R-:W1:Y:S03]  /*44a0*/  S2R R20, SR_CTAID.Y ;  /* 0x0000000000147919 */ /* 0x000e660000002600 */
[----:B------:R-:W3:Y:S08]  /*44b0*/  LDC R0, c[0x0][0x630] ;  /* 0x00018c00ff007b82 */ /* 0x000ef00000000800 */
[----:B------:R-:W4:Y:S01]  /*44c0*/  LDC.64 R14, c[0x0][0x620] ;  /* 0x00018800ff0e7b82 */ /* 0x000f220000000a00 */
[----:B0-----:R-:W-:-:S04]  /*44d0*/  ISETP.NE.U32.AND P0, PT, R10, RZ, PT ;  /* 0x000000ff0a00720c */ /* 0x001fc80003f05070 */
[----:B------:R-:W-:-:S13]  /*44e0*/  ISETP.NE.AND.EX P0, PT, R11, RZ, PT, P0 ;  /* 0x000000ff0b00720c */ /* 0x000fda0003f05300 */
[----:B-1234-:R-:W-:Y:S05]  /*44f0*/  @!P0 BRA `(.L_x_92) ;  /* 0x0000000000288947 */ /* 0x01efea0003800000 */
        /* <DEDUP_REMOVED lines=10> */
.L_x_92:
[-CC-:B------:R-:W-:Y:S01]  /*45a0*/  SHF.R.U64 R67, R8, R0.reuse, R9.reuse ;  /* 0x0000000008437219 */ /* 0x180fe20000001209 */
[----:B------:R-:W0:Y:S01]  /*45b0*/  LDC.64 R26, c[0x0][0x640] ;  /* 0x00019000ff1a7b82 */ /* 0x000e220000000a00 */
[----:B------:R-:W-:Y:S01]  /*45c0*/  SHF.R.U32.HI R0, RZ, R0, R9 ;  /* 0x00000000ff007219 */ /* 0x000fe20000011609 */
[----:B------:R-:W-:Y:S01]  /*45d0*/  ULDC UR4, c[0x0][0x150] ;  /* 0x0000540000047ab9 */ /* 0x000fe20000000800 */
[----:B------:R-:W-:Y:S02]  /*45e0*/  IADD3 R3, P0, RZ, -R67, RZ ;  /* 0x80000043ff037210 */ /* 0x000fe40007f1e0ff */
[----:B------:R-:W-:-:S03]  /*45f0*/  I2FP.F32.U32 R7, R12 ;  /* 0x0000000c00077245 */ /* 0x000fc60000201000 */
[----:B------:R-:W1:Y:S01]  /*4600*/  LDC R6, c[0x0][0x618] ;  /* 0x00018600ff067b82 */ /* 0x000e620000000800 */
[----:B------:R-:W-:Y:S02]  /*4610*/  IMAD.X R5, RZ, RZ, ~R0, P0 ;  /* 0x000000ffff057224 */ /* 0x000fe400000e0e00 */
[----:B------:R-:W-:Y:S01]  /*4620*/  FMUL R7, R7, UR4 ;  /* 0x0000000407077c20 */ /* 0x000fe20008400000 */
[----:B------:R-:W-:Y:S01]  /*4630*/  ULDC UR4, c[0x0][0x154] ;  /* 0x0000550000047ab9 */ /* 0x000fe20000000800 */
[-C--:B------:R-:W-:Y:S02]  /*4640*/  IMAD R0, R5, R14.reuse, RZ ;  /* 0x0000000e05007224 */ /* 0x080fe400078e02ff */
[C---:B------:R-:W-:Y:S01]  /*4650*/  IMAD.WIDE.U32 R4, R3.reuse, R14, R16 ;  /* 0x0000000e03047225 */ /* 0x040fe200078e0010 */
[----:B------:R-:W2:Y:S01]  /*4660*/  LDC R8, c[0x0][0x608] ;  /* 0x00018200ff087b82 */ /* 0x000ea20000000800 */
[----:B------:R-:W3:Y:S02]  /*4670*/  F2I.U32.TRUNC.NTZ R7, R7 ;  /* 0x0000000700077305 */ /* 0x000ee4000020f000 */
[----:B------:R-:W-:Y:S01]  /*4680*/  IMAD R3, R3, R15, R0 ;  /* 0x0000000f03037224 */ /* 0x000fe200078e0200 */
[----:B------:R-:W-:-:S03]  /*4690*/  I2FP.F32.U32 R0, R20 ;  /* 0x0000001400007245 */ /* 0x000fc60000201000 */
[----:B------:R-:W-:Y:S01]  /*46a0*/  IMAD.IADD R3, R5, 0x1, R3 ;  /* 0x0000000105037824 */ /* 0x000fe200078e0203 */
[----:B------:R-:W4:Y:S01]  /*46b0*/  LDC R11, c[0x0][0x658] ;  /* 0x00019600ff0b7b82 */ /* 0x000f220000000800 */
[----:B0-----:R-:W-:-:S04]  /*46c0*/  ISETP.NE.U32.AND P0, PT, R26, RZ, PT ;  /* 0x000000ff1a00720c */ /* 0x001fc80003f05070 */
[----:B------:R-:W-:-:S03]  /*46d0*/  ISETP.NE.AND.EX P0, PT, R27, RZ, PT, P0 ;  /* 0x000000ff1b00720c */ /* 0x000fc60003f05300 */
[----:B------:R-:W0:Y:S01]  /*46e0*/  LDC R9, c[0x0][0x144] ;  /* 0x00005100ff097b82 */ /* 0x000e220000000800 */
[-C--:B-1----:R-:W-:Y:S01]  /*46f0*/  SHF.R.U64 R10, R4, R6.reuse, R3 ;  /* 0x00000006040a7219 */ /* 0x082fe20000001203 */
[----:B---3--:R-:W-:Y:S01]  /*4700*/  IMAD.MOV R7, RZ, RZ, -R7 ;  /* 0x000000ffff077224 */ /* 0x008fe200078e0a07 */
[----:B------:R-:W-:Y:S01]  /*4710*/  SHF.R.U32.HI R3, RZ, R6, R3 ;  /* 0x00000006ff037219 */ /* 0x000fe20000011603 */
[----:B------:R-:W-:-:S04]  /*4720*/  FMUL R6, R0, UR4 ;  /* 0x0000000400067c20 */ /* 0x000fc80008400000 */
[----:B------:R-:W1:Y:S01]  /*4730*/  LDC R21, c[0x0][0x148] ;  /* 0x00005200ff157b82 */ /* 0x000e620000000800 */
[----:B------:R3:W0:Y:S01]  /*4740*/  F2I.U32.TRUNC.NTZ R14, R6 ;  /* 0x00000006000e7305 */ /* 0x000622000020f000 */
[-CC-:B--2---:R-:W-:Y:S02]  /*4750*/  SHF.R.U64 R13, R10, R8.reuse, R3.reuse ;  /* 0x000000080a0d7219 */ /* 0x184fe40000001203 */
[----:B------:R-:W-:-:S04]  /*4760*/  SHF.R.U32.HI R0, RZ, R8, R3 ;  /* 0x00000008ff007219 */ /* 0x000fc80000011603 */
[----:B------:R-:W2:Y:S01]  /*4770*/  LDC R24, c[0x0][0x648] ;  /* 0x00019200ff187b82 */ /* 0x000ea20000000800 */
[-CC-:B----4-:R-:W-:Y:S02]  /*4780*/  SHF.R.U64 R15, R13, R11.reuse, R0.reuse ;  /* 0x0000000b0d0f7219 */ /* 0x190fe40000001200 */
[----:B------:R-:W-:-:S03]  /*4790*/  SHF.R.U32.HI R5, RZ, R11, R0 ;  /* 0x0000000bff057219 */ /* 0x000fc60000011600 */
[----:B------:R-:W-:Y:S02]  /*47a0*/  IMAD.MOV.U32 R4, RZ, RZ, R15 ;  /* 0x000000ffff047224 */ /* 0x000fe400078e000f */
[----:B------:R-:W4:Y:S01]  /*47b0*/  LDC R28, c[0x0][0x638] ;  /* 0x00018e00ff1c7b82 */ /* 0x000f220000000800 */
[----:B0-----:R-:W-:-:S07]  /*47c0*/  IMAD R25, R9, R7, R12 ;  /* 0x0000000709197224 */ /* 0x001fce00078e020c */
[----:B------:R-:W0:Y:S08]  /*47d0*/  LDC R29, c[0x0][0x610] ;  /* 0x00018400ff1d7b82 */ /* 0x000e300000000800 */
[----:B------:R-:W0:Y:S01]  /*47e0*/  LDC R30, c[0x0][0x600] ;  /* 0x00018000ff1e7b82 */ /* 0x000e220000000800 */
[----:B-123--:R-:W-:Y:S05]  /*47f0*/  @!P0 BRA `(.L_x_93) ;  /* 0x0000000000288947 */ /* 0x00efea0003800000 */
        /* <DEDUP_REMOVED lines=10> */
.L_x_93:
[----:B------:R-:W-:Y:S01]  /*48a0*/  ISETP.NE.AND P0, PT, R2, 0x1, PT ;  /* 0x000000010200780c */ /* 0x000fe20003f05270 */
[----:B------:R-:W-:Y:S01]  /*48b0*/  IMAD.MOV R14, RZ, RZ, -R14 ;  /* 0x000000ffff0e7224 */ /* 0x000fe200078e0a0e */
[----:B------:R-:W-:Y:S02]  /*48c0*/  SHF.R.U64 R3, R4, R24, R5 ;  /* 0x0000001804037219 */ /* 0x000fe40000001205 */
[----:B------:R-:W-:Y:S02]  /*48d0*/  LOP3.LUT R0, R13, R64, RZ, 0xc0, !PT ;  /* 0x000000400d007212 */ /* 0x000fe400078ec0ff */
[----:B------:R-:W-:Y:S01]  /*48e0*/  LOP3.LUT R10, R10, R63, RZ, 0xc0, !PT ;  /* 0x0000003f0a0a7212 */ /* 0x000fe200078ec0ff */
[----:B------:R-:W-:Y:S02]  /*48f0*/  IMAD.MOV R4, RZ, RZ, -R3 ;  /* 0x000000ffff047224 */ /* 0x000fe400078e0a03 */
[----:B------:R-:W-:Y:S02]  /*4900*/  IMAD R0, R59, R3, R0 ;  /* 0x000000033b007224 */ /* 0x000fe400078e0200 */
[----:B----4-:R-:W-:-:S02]  /*4910*/  IMAD R3, R4, R28, R15 ;  /* 0x0000001c04037224 */ /* 0x010fc400078e020f */
[----:B------:R-:W-:Y:S02]  /*4920*/  @P0 IMAD R25, R21, R14, R20 ;  /* 0x0000000e15190224 */ /* 0x000fe400078e0214 */
[----:B0-----:R-:W-:Y:S02]  /*4930*/  IMAD R5, R3, R30, R10 ;  /* 0x0000001e03057224 */ /* 0x001fe400078e020a */
[----:B------:R-:W-:Y:S02]  /*4940*/  IMAD R0, R0, R29, R25 ;  /* 0x0000001d00007224 */ /* 0x000fe400078e0219 */
[----:B------:R-:W-:-:S03]  /*4950*/  IMAD.MOV.U32 R4, RZ, RZ, 0x1 ;  /* 0x00000001ff047424 */ /* 0x000fc600078e00ff */
[----:B------:R-:W-:Y:S02]  /*4960*/  SEL R68, R5, R0, !P0 ;  /* 0x0000000005447207 */ /* 0x000fe40004000000 */
[----:B------:R-:W-:Y:S02]  /*4970*/  PRMT R3, R4, 0x7610, R3 ;  /* 0x0000761004037816 */ /* 0x000fe40000000003 */
[----:B------:R-:W-:-:S07]  /*4980*/  SEL R0, R0, R5, !P0 ;  /* 0x0000000500007207 */ /* 0x000fce0004000000 */
.L_x_91:
[----:B------:R-:W-:Y:S01]  /*4990*/  UIADD3 UR42, UR43, UR42, URZ ;  /* 0x0000002a2b2a7290 */ /* 0x000fe2000fffe03f */
[----:B------:R-:W-:Y:S01]  /*49a0*/  LOP3.LUT P0, RZ, R3, 0xff, RZ, 0xc0, !PT ;  /* 0x000000ff03ff7812 */ /* 0x000fe2000780c0ff */
[----:B------:R-:W-:Y:S02]  /*49b0*/  IMAD.MOV.U32 R69, RZ, RZ, R0 ;  /* 0x000000ffff457224 */ /* 0x000fe400078e0000 */
[----:B------:R-:W-:Y:S02]  /*49c0*/  USHF.R.U32.HI UR4, URZ, 0x1, UR42 ;  /* 0x000000013f047899 */ /* 0x000fe4000801162a */
[----:B------:R-:W-:Y:S02]  /*49d0*/  UISETP.GT.U32.AND UP1, UPT, UR42, 0x1, UPT ;  /* 0x000000012a00788c */ /* 0x000fe4000bf24070 */
[----:B------:R-:W-:Y:S02]  /*49e0*/  ULOP3.LUT UR4, UR4, 0x1, URZ, 0xc0, !UPT ;  /* 0x0000000104047892 */ /* 0x000fe4000f8ec03f */
[----:B------:R-:W-:-:S02]  /*49f0*/  UISETP.LT.U32.AND UP1, UPT, UR43, 0x2, UP1 ;  /* 0x000000022b00788c */ /* 0x000fc40008f21070 */
[----:B------:R-:W-:Y:S02]  /*4a00*/  UISETP.NE.U32.AND UP0, UPT, UR4, 0x1, UPT ;  /* 0x000000010400788c */ /* 0x000fe4000bf05070 */
[----:B------:R-:W-:Y:S02]  /*4a10*/  USEL UR5, URZ, 0x1, !UP1 ;  /* 0x000000013f057887 */ /* 0x000fe4000c800000 */
[----:B------:R-:W-:Y:S02]  /*4a20*/  UISETP.GT.U32.AND UP0, UPT, UR43, 0x1, !UP0 ;  /* 0x000000012b00788c */ /* 0x000fe4000c704070 */
[----:B------:R-:W-:Y:S02]  /*4a30*/  ULOP3.LUT UR42, UR42, 0x1, URZ, 0xc0, !UPT ;  /* 0x000000012a2a7892 */ /* 0x000fe4000f8ec03f */
[----:B------:R-:W-:-:S04]  /*4a40*/  USEL UR4, URZ, 0x1, !UP0 ;  /* 0x000000013f047887 */ /* 0x000fc8000c000000 */
[----:B------:R-:W-:Y:S01]  /*4a50*/  ULOP3.LUT UR36, UR4, UR36, UR5, 0x96, !UPT ;  /* 0x0000002404247292 */ /* 0x000fe2000f8e9605 */
[----:B------:R-:W-:Y:S11]  /*4a60*/  @P0 BRA `(.L_x_94) ;  /* 0xffffffc400c40947 */ /* 0x000ff6000383ffff */
[----:B------:R-:W-:Y:S05]  /*4a70*/  EXIT ;  /* 0x000000000000794d */ /* 0x000fea0003800000 */
.L_x_3:
        /* <DEDUP_REMOVED lines=26> */
.L_x_96:
[--C-:B------:R-:W-:Y:S01]  /*4c20*/  SHF.R.U64 R14, R12, R20, R13.reuse ;  /* 0x000000140c0e7219 */ /* 0x100fe2000000120d */
[----:B------:R-:W0:Y:S01]  /*4c30*/  LDC R24, c[0x0][0x618] ;  /* 0x00018600ff187b82 */ /* 0x000e220000000800 */
[----:B------:R-:W-:Y:S01]  /*4c40*/  I2FP.F32.U32 R8, R6 ;  /* 0x0000000600087245 */ /* 0x000fe20000201000 */
[----:B------:R-:W-:Y:S01]  /*4c50*/  ULDC UR4, c[0x0][0x150] ;  /* 0x0000540000047ab9 */ /* 0x000fe20000000800 */
[----:B------:R-:W-:Y:S02]  /*4c60*/  SHF.R.U32.HI R7, RZ, R20, R13 ;  /* 0x00000014ff077219 */ /* 0x000fe4000001160d */
[----:B------:R-:W-:Y:S01]  /*4c70*/  IADD3 R11, P0, RZ, -R14, RZ ;  /* 0x8000000eff0b7210 */ /* 0x000fe20007f1e0ff */
[----:B------:R-:W-:Y:S01]  /*4c80*/  FMUL R13, R8, UR4 ;  /* 0x00000004080d7c20 */ /* 0x000fe20008400000 */
[----:B------:R-:W-:Y:S01]  /*4c90*/  ULDC UR4, c[0x0][0x154] ;  /* 0x0000550000047ab9 */ /* 0x000fe20000000800 */
[----:B------:R-:W1:Y:S02]  /*4ca0*/  LDC.64 R26, c[0x0][0x640] ;  /* 0x00019000ff1a7b82 */ /* 0x000e640000000a00 */
[----:B------:R-:W-:-:S02]  /*4cb0*/  IMAD.X R7, RZ, RZ, ~R7, P0 ;  /* 0x000000ffff077224 */ /* 0x000fc400000e0e07 */
[----:B------:R-:W2:Y:S01]  /*4cc0*/  F2I.U32.TRUNC.NTZ R13, R13 ;  /* 0x0000000d000d7305 */ /* 0x000ea2000020f000 */
[----:B------:R-:W-:-:S03]  /*4cd0*/  IMAD.WIDE.U32 R8, R11, R22, R16 ;  /* 0x000000160b087225 */ /* 0x000fc600078e0010 */
[----:B------:R-:W3:Y:S01]  /*4ce0*/  LDC R15, c[0x0][0x144] ;  /* 0x00005100ff0f7b82 */ /* 0x000ee20000000800 */
[----:B------:R-:W-:-:S04]  /*4cf0*/  IMAD R10, R7, R22, RZ ;  /* 0x00000016070a7224 */ /* 0x000fc800078e02ff */
[----:B------:R-:W-:Y:S02]  /*4d00*/  IMAD R7, R11, R23, R10 ;  /* 0x000000170b077224 */ /* 0x000fe400078e020a */
[----:B------:R-:W-:Y:S01]  /*4d10*/  IMAD.MOV.U32 R10, RZ, RZ, -0x1 ;  /* 0xffffffffff0a7424 */ /* 0x000fe200078e00ff */
[----:B------:R-:W4:Y:S01]  /*4d20*/  LDC R20, c[0x0][0x608] ;  /* 0x00018200ff147b82 */ /* 0x000f220000000800 */
[----:B------:R-:W-:Y:S01]  /*4d30*/  IMAD.IADD R7, R9, 0x1, R7 ;  /* 0x0000000109077824 */ /* 0x000fe200078e0207 */
[----:B------:R-:W-:-:S04]  /*4d40*/  I2FP.F32.U32 R9, R3 ;  /* 0x0000000300097245 */ /* 0x000fc80000201000 */
[-C--:B0-----:R-:W-:Y:S01]  /*4d50*/  SHF.R.U64 R12, R8, R24.reuse, R7 ;  /* 0x00000018080c7219 */ /* 0x081fe20000001207 */
[----:B--2---:R-:W-:Y:S01]  /*4d60*/  IMAD.MOV R8, RZ, RZ, -R13 ;  /* 0x000000ffff087224 */ /* 0x004fe200078e0a0d */
[----:B------:R-:W0:Y:S01]  /*4d70*/  LDC R11, c[0x0][0x658] ;  /* 0x00019600ff0b7b82 */ /* 0x000e220000000800 */
[----:B-1----:R-:W-:Y:S01]  /*4d80*/  ISETP.NE.U32.AND P0, PT, R26, RZ, PT ;  /* 0x000000ff1a00720c */ /* 0x002fe20003f05070 */
[----:B------:R-:W-:Y:S01]  /*4d90*/  FMUL R9, R9, UR4 ;  /* 0x0000000409097c20 */ /* 0x000fe20008400000 */
[----:B------:R-:W-:Y:S02]  /*4da0*/  SHF.R.U32.HI R7, RZ, R24, R7 ;  /* 0x00000018ff077219 */ /* 0x000fe40000011607 */
[----:B------:R-:W-:-:S03]  /*4db0*/  ISETP.NE.AND.EX P0, PT, R27, RZ, PT, P0 ;  /* 0x000000ff1b00720c */ /* 0x000fc60003f05300 */
[----:B------:R-:W1:Y:S01]  /*4dc0*/  LDC R22, c[0x0][0x148] ;  /* 0x00005200ff167b82 */ /* 0x000e620000000800 */
[----:B---3--:R-:W-:Y:S02]  /*4dd0*/  IMAD R23, R15, R8, R6 ;  /* 0x000000080f177224 */ /* 0x008fe400078e0206 */
[----:B------:R-:W-:-:S05]  /*4de0*/  IMAD.MOV.U32 R8, RZ, RZ, 0x1 ;  /* 0x00000001ff087424 */ /* 0x000fca00078e00ff */
[----:B------:R-:W2:Y:S01]  /*4df0*/  LDC R21, c[0x0][0x600] ;  /* 0x00018000ff157b82 */ /* 0x000ea20000000800 */
[-CC-:B----4-:R-:W-:Y:S02]  /*4e00*/  SHF.R.U64 R15, R12, R20.reuse, R7.reuse ;  /* 0x000000140c0f7219 */ /* 0x190fe40000001207 */
[----:B------:R-:W-:Y:S02]  /*4e10*/  SHF.R.U32.HI R6, RZ, R20, R7 ;  /* 0x00000014ff067219 */ /* 0x000fe40000011607 */
[----:B------:R3:W4:Y:S03]  /*4e20*/  F2I.U32.TRUNC.NTZ R20, R9 ;  /* 0x0000000900147305 */ /* 0x000726000020f000 */
[----:B------:R-:W1:Y:S01]  /*4e30*/  LDC R25, c[0x0][0x648] ;  /* 0x00019200ff197b82 */ /* 0x000e620000000800 */
[-C--:B0-----:R-:W-:Y:S02]  /*4e40*/  SHF.R.U64 R19, R15, R11.reuse, R6 ;  /* 0x0000000b0f137219 */ /* 0x081fe40000001206 */
[----:B------:R-:W-:-:S02]  /*4e50*/  SHF.L.U32 R10, R10, R11, RZ ;  /* 0x0000000b0a0a7219 */ /* 0x000fc400000006ff */
[-C--:B------:R-:W-:Y:S01]  /*4e60*/  SHF.R.U32.HI R7, RZ, R11.reuse, R6 ;  /* 0x0000000bff077219 */ /* 0x080fe20000011606 */
[----:B------:R-:W-:Y:S01]  /*4e70*/  IMAD.MOV.U32 R6, RZ, RZ, R19 ;  /* 0x000000ffff067224 */ /* 0x000fe200078e0013 */
[----:B------:R-:W-:Y:S01]  /*4e80*/  SHF.L.U32 R24, R8, R11, RZ ;  /* 0x0000000b08187219 */ /* 0x000fe200000006ff */
[----:B------:R-:W0:Y:S01]  /*4e90*/  LDC R28, c[0x0][0x638] ;  /* 0x00018e00ff1c7b82 */ /* 0x000e220000000800 */
[----:B------:R-:W-:-:S07]  /*4ea0*/  LOP3.LUT R30, RZ, R10, RZ, 0x33, !PT ;  /* 0x0000000aff1e7212 */ /* 0x000fce00078e33ff */
[----:B------:R-:W0:Y:S01]  /*4eb0*/  LDC R29, c[0x0][0x610] ;  /* 0x00018400ff1d7b82 */ /* 0x000e220000000800 */
[----:B---34-:R-:W-:Y:S05]  /*4ec0*/  @!P0 BRA `(.L_x_97) ;  /* 0x0000000000288947 */ /* 0x018fea0003800000 */
[----:B------:R-:W3:Y:S02]  /*4ed0*/  LDC R6, c[0x0][0x64c] ;  /* 0x00019300ff067b82 */ /* 0x000ee40000000800 */
[----:B---3--:R-:W-:-:S05]  /*4ee0*/  IADD3 R11, P0, R19, R6, RZ ;  /* 0x00000006130b7210 */ /* 0x008fca0007f1e0ff */
        /* <DEDUP_REMOVED lines=8> */
.L_x_97:
[----:B------:R-:W-:Y:S01]  /*4f70*/  ISETP.NE.AND P0, PT, R2, 0x1, PT ;  /* 0x000000010200780c */ /* 0x000fe20003f05270 */
[----:B--2---:R-:W-:Y:S01]  /*4f80*/  VIADD R9, R21, 0xffffffff ;  /* 0xffffffff15097836 */ /* 0x004fe20000000000 */
[----:B-1----:R-:W-:Y:S01]  /*4f90*/  SHF.R.U64 R7, R6, R25, R7 ;  /* 0x0000001906077219 */ /* 0x002fe20000001207 */
[----:B------:R-:W-:Y:S01]  /*4fa0*/  IMAD.MOV R20, RZ, RZ, -R20 ;  /* 0x000000ffff147224 */ /* 0x000fe200078e0a14 */
[----:B------:R-:W-:Y:S02]  /*4fb0*/  LOP3.LUT R6, R15, R30, RZ, 0xc0, !PT ;  /* 0x0000001e0f067212 */ /* 0x000fe400078ec0ff */
[----:B------:R-:W-:Y:S01]  /*4fc0*/  LOP3.LUT R12, R12, R9, RZ, 0xc0, !PT ;  /* 0x000000090c0c7212 */ /* 0x000fe200078ec0ff */
[----:B------:R-:W-:Y:S02]  /*4fd0*/  IMAD.MOV R8, RZ, RZ, -R7 ;  /* 0x000000ffff087224 */ /* 0x000fe400078e0a07 */
[----:B------:R-:W-:Y:S02]  /*4fe0*/  IMAD R6, R24, R7, R6 ;  /* 0x0000000718067224 */ /* 0x000fe400078e0206 */
[----:B------:R-:W-:-:S02]  /*4ff0*/  IMAD.MOV.U32 R9, RZ, RZ, 0x1 ;  /* 0x00000001ff097424 */ /* 0x000fc400078e00ff */
[----:B------:R-:W-:Y:S02]  /*5000*/  @P0 IMAD R23, R22, R20, R3 ;  /* 0x0000001416170224 */ /* 0x000fe400078e0203 */
[----:B0-----:R-:W-:Y:S02]  /*5010*/  IMAD R3, R8, R28, R19 ;  /* 0x0000001c08037224 */ /* 0x001fe400078e0213 */
[----:B------:R-:W-:Y:S02]  /*5020*/  IMAD R13, R6, R29, R23 ;  /* 0x0000001d060d7224 */ /* 0x000fe400078e0217 */
[----:B------:R-:W-:Y:S02]  /*5030*/  IMAD R6, R3, R21, R12 ;  /* 0x0000001503067224 */ /* 0x000fe400078e020c */
[----:B------:R-:W-:-:S03]  /*5040*/  IMAD.MOV.U32 R8, RZ, RZ, R14 ;  /* 0x000000ffff087224 */ /* 0x000fc600078e000e */
[----:B------:R-:W-:Y:S02]  /*5050*/  SEL R20, R6, R13, !P0 ;  /* 0x0000000d06147207 */ /* 0x000fe40004000000 */
[----:B------:R-:W-:-:S07]  /*5060*/  SEL R13, R13, R6, !P0 ;  /* 0x000000060d0d7207 */ /* 0x000fce0004000000 */
.L_x_95:
[----:B------:R-:W-:-:S08]  /*5070*/  NOP ;  /* 0x0000000000007918 */ /* 0x000fd00000000000 */
[----:B------:R-:W0:-:S00]  /*5080*/  USETMAXREG.DEALLOC.CTAPOOL 0x28 ;  /* 0x00000028000079c8 */ /* 0x000e0000080e0500 */
[----:B0-----:R-:W-:-:S13]  /*5090*/  ISETP.NE.AND P0, PT, R0, RZ, PT ;  /* 0x000000ff0000720c */ /* 0x001fda0003f05270 */
[----:B------:R-:W-:Y:S05]  /*50a0*/  @P0 EXIT ;  /* 0x000000000000094d */ /* 0x000fea0003800000 */
[----:B------:R-:W-:Y:S01]  /*50b0*/  LOP3.LUT P0, RZ, R9, 0xff, RZ, 0xc0, !PT ;  /* 0x000000ff09ff7812 */ /* 0x000fe2000780c0ff */
[----:B------:R-:W-:Y:S02]  /*50c0*/  IMAD.MOV.U32 R0, RZ, RZ, 0x1 ;  /* 0x00000001ff007424 */ /* 0x000fe400078e00ff */
[----:B------:R-:W-:-:S10]  /*50d0*/  IMAD.MOV.U32 R3, RZ, RZ, RZ ;  /* 0x000000ffff037224 */ /* 0x000fd400078e00ff */
[----:B------:R-:W-:Y:S05]  /*50e0*/  @!P0 BRA `(.L_x_98) ;  /* 0x0000000c00a88947 */ /* 0x000fea0003800000 */
[----:B------:R-:W0:Y:S01]  /*50f0*/  LDC R0, c[0x0][0x28c] ;  /* 0x0000a300ff007b82 */ /* 0x000e220000000800 */
[----:B------:R-:W-:Y:S01]  /*5100*/  LOP3.LUT P0, RZ, R4, 0x1f, RZ, 0xc0, !PT ;  /* 0x0000001f04ff7812 */ /* 0x000fe2000780c0ff */
[----:B------:R-:W-:Y:S01]  /*5110*/  ULDC UR21, c[0x0][0x658] ;  /* 0x0001960000157ab9 */ /* 0x000fe20000000800 */
[----:B------:R-:W-:Y:S01]  /*5120*/  UMOV UR4, 0xffffffff ;  /* 0xffffffff00047882 */ /* 0x000fe20000000000 */
[----:B------:R-:W-:Y:S01]  /*5130*/  BSSY B0, `(.L_x_98) ;  /* 0x00000e5000007945 */ /* 0x000fe20003800000 */
[----:B------:R-:W-:Y:S01]  /*5140*/  USHF.L.U32 UR4, UR4, UR21, URZ ;  /* 0x0000001504047299 */ /* 0x000fe2000800063f */
[C---:B------:R-:W-:Y:S01]  /*5150*/  ISETP.NE.AND P2, PT, R5.reuse, RZ, PT ;  /* 0x000000ff0500720c */ /* 0x040fe20003f45270 */
[----:B------:R-:W-:Y:S01]  /*5160*/  IMAD.MOV.U32 R11, RZ, RZ, 0x1 ;  /* 0x00000001ff0b7424 */ /* 0x000fe200078e00ff */
[----:B------:R-:W-:Y:S01]  /*5170*/  ISETP.NE.OR P0, PT, R5, RZ, !P0 ;  /* 0x000000ff0500720c */ /* 0x000fe20004705670 */
[----:B------:R-:W-:Y:S01]  /*5180*/  ULDC UR13, c[0x0][0x600] ;  /* 0x00018000000d7ab9 */ /* 0x000fe20000000800 */
[----:B------:R-:W-:Y:S01]  /*5190*/  LOP3.LUT R19, R18, 0x2, RZ, 0xfc, !PT ;  /* 0x0000000212137812 */ /* 0x000fe200078efcff */
[----:B------:R-:W-:Y:S01]  /*51a0*/  UMOV UR5, 0x1 ;  /* 0x0000000100057882 */ /* 0x000fe20000000000 */
[----:B------:R-:W-:-:S02]  /*51b0*/  UIADD3 UR13, UR13, -0x1, URZ ;  /* 0xffffffff0d0d7890 */ /* 0x000fc4000fffe03f */
[----:B------:R-:W-:Y:S02]  /*51c0*/  USHF.L.U32 UR21, UR5, UR21, URZ ;  /* 0x0000001505157299 */ /* 0x000fe4000800063f */
[----:B------:R-:W-:Y:S01]  /*51d0*/  ULOP3.LUT UR29, URZ, UR4, URZ, 0x33, !UPT ;  /* 0x000000043f1d7292 */ /* 0x000fe2000f8e333f */
[----:B------:R-:W-:Y:S01]  /*51e0*/  ULDC.64 UR14, c[0x0][0x198] ;  /* 0x00006600000e7ab9 */ /* 0x000fe20000000a00 */
[----:B0-----:R-:W-:-:S05]  /*51f0*/  VIADD R0, R0, 0x7f ;  /* 0x0000007f00007836 */ /* 0x001fca0000000000 */
[----:B------:R-:W-:-:S04]  /*5200*/  SHF.R.S32.HI R3, RZ, 0x1f, R0 ;  /* 0x0000001fff037819 */ /* 0x000fc80000011400 */
[----:B------:R-:W-:Y:S01]  /*5210*/  LEA.HI R3, R3, R0, RZ, 0x7 ;  /* 0x0000000003037211 */ /* 0x000fe200078f38ff */
[----:B------:R-:W-:-:S03]  /*5220*/  IMAD.MOV.U32 R0, RZ, RZ, 0x1 ;  /* 0x00000001ff007424 */ /* 0x000fc600078e00ff */
[----:B------:R-:W-:Y:S01]  /*5230*/  SHF.R.S32.HI R12, RZ, 0x7, R3 ;  /* 0x00000007ff0c7819 */ /* 0x000fe20000011403 */
[----:B------:R-:W-:-:S04]  /*5240*/  IMAD.MOV.U32 R3, RZ, RZ, RZ ;  /* 0x000000ffff037224 */ /* 0x000fc800078e00ff */
[----:B------:R-:W-:-:S07]  /*5250*/  VIADD R10, R12, 0x1 ;  /* 0x000000010c0a7836 */ /* 0x000fce0000000000 */
.L_x_110:
[----:B------:R-:W-:-:S03]  /*5260*/  UMOV UR4, 0xffffffff ;  /* 0xffffffff00047882 */ /* 0x000fc60000000000 */
[----:B------:R-:W-:Y:S05]  /*5270*/  BRA.DIV UR4, `(.L_x_99) ;  /* 0x0000000e04e87947 */ /* 0x000fea000b800000 */
[----:B------:R-:W-:-:S13]  /*5280*/  ELECT P6, URZ, PT ;  /* 0x00000000003f782f */ /* 0x000fda00038c0000 */
.L_x_119:
[----:B------:R-:W0:Y:S01]  /*5290*/  LDC R4, c[0x0][0x28c] ;  /* 0x0000a300ff047b82 */ /* 0x000e220000000800 */
[----:B------:R-:W-:Y:S01]  /*52a0*/  BSSY B1, `(.L_x_100) ;  /* 0x000005a000017945 */ /* 0x000fe20003800000 */
[----:B0-----:R-:W-:-:S13]  /*52b0*/  ISETP.LT.OR P6, PT, R4, 0x1, !P6 ;  /* 0x000000010400780c */ /* 0x001fda00077c1670 */
[----:B------:R-:W-:Y:S05]  /*52c0*/  @P6 BRA `(.L_x_101) ;  /* 0x00000004005c6947 */ /* 0x000fea0003800000 */
[----:B------:R-:W-:Y:S02]  /*52d0*/  IMAD.SHL.U32 R13, R13, 0x80, RZ ;  /* 0x000000800d0d7824 */ /* 0x000fe400078e00ff */
[----:B------:R-:W-:Y:S02]  /*52e0*/  IMAD.SHL.U32 R20, R20, 0x40, RZ ;  /* 0x0000004014147824 */ /* 0x000fe400078e00ff */
[----:B------:R-:W-:Y:S02]  /*52f0*/  IMAD.MOV.U32 R21, RZ, RZ, RZ ;  /* 0x000000ffff157224 */ /* 0x000fe400078e00ff */
[----:B------:R-:W-:Y:S02]  /*5300*/  IMAD.MOV.U32 R4, RZ, RZ, R10 ;  /* 0x000000ffff047224 */ /* 0x000fe400078e000a */
[----:B------:R-:W-:Y:S02]  /*5310*/  IMAD.MOV.U32 R5, RZ, RZ, R0 ;  /* 0x000000ffff057224 */ /* 0x000fe400078e0000 */
[----:B------:R-:W-:-:S07]  /*5320*/  IMAD.MOV.U32 R6, RZ, RZ, R3 ;  /* 0x000000ffff067224 */ /* 0x000fce00078e0003 */
.L_x_105:
[----:B------:R-:W0:Y:S01]  /*5330*/  S2R R14, SR_CgaCtaId ;  /* 0x00000000000e7919 */ /* 0x000e220000008800 */
[----:B------:R-:W-:Y:S01]  /*5340*/  MOV R7, 0x400 ;  /* 0x0000040000077802 */ /* 0x000fe20000000f00 */
[----:B------:R-:W1:Y:S03]  /*5350*/  @!P2 LDC R9, c[0x0][0x500] ;  /* 0x00014000ff09ab82 */ /* 0x000e660000000800 */
[----:B0-----:R-:W-:Y:S02]  /*5360*/  LEA R15, R14, R7, 0x18 ;  /* 0x000000070e0f7211 */ /* 0x001fe400078ec0ff */
[----:B------:R-:W-:-:S03]  /*5370*/  SHF.L.U32 R7, R5, 0x1f, RZ ;  /* 0x0000001f05077819 */ /* 0x000fc600000006ff */
[----:B------:R-:W-:-:S04]  /*5380*/  IMAD R14, R6, 0x8, R15 ;  /* 0x00000008060e7824 */ /* 0x000fc800078e020f */
[----:B------:R-:W0:Y:S02]  /*5390*/  SYNCS.PHASECHK.TRANS64.TRYWAIT P1, [R14+URZ+0x10], R7 ;  /* 0x000010070e0075a7 */ /* 0x000e24000802017f */
[----:B01----:R-:W-:Y:S05]  /*53a0*/  @!P1 BRA `(.L_x_102) ;  /* 0x0000000c00bc9947 */ /* 0x003fea0003800000 */
.L_x_120:
[----:B0-----:R-:W-:Y:S01]  /*53b0*/  PRMT R7, R19, 0x9910, RZ ;  /* 0x0000991013077816 */ /* 0x001fe200000000ff */
[----:B------:R0:W-:Y:S03]  /*53c0*/  @!P2 SYNCS.ARRIVE.TRANS64 RZ, [R14+URZ], R9 ;  /* 0x000000090effa9a7 */ /* 0x0001e6000800003f */
[----:B------:R-:W-:-:S13]  /*53d0*/  ISETP.NE.AND P1, PT, R7, 0x2, PT ;  /* 0x000000020700780c */ /* 0x000fda0003f25270 */
[----:B0-----:R-:W-:Y:S05]  /*53e0*/  @P1 BRA `(.L_x_103) ;  /* 0x0000000000041947 */ /* 0x001fea0003800000 */
[----:B------:R-:W-:Y:S01]  /*53f0*/  BPT.TRAP 0x1 ;  /* 0x000000040000795c */ /* 0x000fe20000300000 */
.L_x_103:
[----:B------:R-:W-:Y:S05]  /*5400*/  @P0 BRA `(.L_x_104) ;  /* 0x0000000000040947 */ /* 0x000fea0003800000 */
[----:B------:R-:W-:Y:S01]  /*5410*/  BPT.TRAP 0x1 ;  /* 0x000000040000795c */ /* 0x000fe20000300000 */
.L_x_104:
[----:B------:R-:W-:Y:S01]  /*5420*/  R2UR UR56, R15 ;  /* 0x000000000f3872ca */ /* 0x000fe200000e0000 */
[C---:B------:R-:W-:Y:S01]  /*5430*/  IMAD R15, R6.reuse, 0x10000, R15 ;  /* 0x00010000060f7824 */ /* 0x040fe200078e020f */
[----:B------:R-:W-:Y:S01]  /*5440*/  R2UR UR10, R21 ;  /* 0x00000000150a72ca */ /* 0x000fe200000e0000 */
[----:B------:R-:W-:Y:S01]  /*5450*/  UIADD3 UR22, UP0, UR14, 0xf0, URZ ;  /* 0x000000f00e167890 */ /* 0x000fe2000ff1e03f */
[----:B------:R-:W-:Y:S01]  /*5460*/  R2UR UR16, R6 ;  /* 0x00000000061072ca */ /* 0x000fe200000e0000 */
[----:B------:R-:W-:Y:S01]  /*5470*/  VIADD R4, R4, 0xffffffff ;  /* 0xffffffff04047836 */ /* 0x000fe20000000000 */
[----:B------:R-:W-:Y:S01]  /*5480*/  R2UR UR32, R15 ;  /* 0x000000000f2072ca */ /* 0x000fe200000e0000 */
[----:B------:R-:W-:Y:S01]  /*5490*/  UIADD3.X UR23, URZ, UR15, URZ, UP0, !UPT ;  /* 0x0000000f3f177290 */ /* 0x000fe200087fe43f */
[----:B------:R-:W-:Y:S01]  /*54a0*/  R2UR UR9, R14 ;  /* 0x000000000e0972ca */ /* 0x000fe200000e0000 */
[----:B------:R-:W-:Y:S01]  /*54b0*/  UIADD3 UR6, UP1, UR14, 0x1f0, URZ ;  /* 0x000001f00e067890 */ /* 0x000fe2000ff3e03f */
[----:B------:R-:W-:Y:S01]  /*54c0*/  R2UR UR11, R13 ;  /* 0x000000000d0b72ca */ /* 0x000fe200000e0000 */
[----:B------:R-:W-:Y:S01]  /*54d0*/  UMOV UR4, 0x0 ;  /* 0x0000000000047882 */ /* 0x000fe20000000000 */
[----:B------:R-:W-:Y:S01]  /*54e0*/  R2UR UR12, R8 ;  /* 0x00000000080c72ca */ /* 0x000fe200000e0000 */
[----:B------:R-:W-:Y:S01]  /*54f0*/  UIADD3 UR56, UR56, 0x20100, URZ ;  /* 0x0002010038387890 */ /* 0x000fe2000fffe03f */
[----:B------:R-:W-:Y:S01]  /*5500*/  R2UR UR59, R20 ;  /* 0x00000000143b72ca */ /* 0x000fe200000e0000 */
[----:B------:R-:W-:Y:S01]  /*5510*/  UIADD3 UR50, UR10, 0x20, URZ ;  /* 0x000000200a327890 */ /* 0x000fe2000fffe03f */
[----:B------:R-:W-:Y:S01]  /*5520*/  ISETP.GT.AND P3, PT, R4, 0x1, PT ;  /* 0x000000010400780c */ /* 0x000fe20003f64270 */
[----:B------:R-:W-:Y:S01]  /*5530*/  ULEA UR56, UR16, UR56, 0xf ;  /* 0x0000003810387291 */ /* 0x000fe2000f8e783f */
[----:B------:R-:W-:Y:S01]  /*5540*/  VIADD R6, R6, 0x1 ;  /* 0x0000000106067836 */ /* 0x000fe20000000000 */
[----:B------:R-:W-:Y:S01]  /*5550*/  UIADD3 UR8, UR32, 0x100, URZ ;  /* 0x0000010020087890 */ /* 0x000fe2000fffe03f */
[----:B------:R-:W-:Y:S01]  /*5560*/  VIADD R21, R21, 0x80 ;  /* 0x0000008015157836 */ /* 0x000fe20000000000 */
[----:B------:R-:W-:-:S02]  /*5570*/  UIADD3 UR48, UR32, 0x4100, URZ ;  /* 0x0000410020307890 */ /* 0x000fc4000fffe03f */
[----:B------:R-:W-:Y:S01]  /*5580*/  UIADD3 UR42, UR10, 0x40, URZ ;  /* 0x000000400a2a7890 */ /* 0x000fe2000fffe03f */
[C---:B------:R-:W-:Y:S01]  /*5590*/  ISETP.NE.AND P1, PT, R6.reuse, 0x2, PT ;  /* 0x000000020600780c */ /* 0x040fe20003f25270 */
[----:B------:R-:W-:Y:S02]  /*55a0*/  UIADD3 UR40, UR32, 0x8100, URZ ;  /* 0x0000810020287890 */ /* 0x000fe4000fffe03f */
[----:B------:R-:W-:Y:S01]  /*55b0*/  UIADD3 UR34, UR10, 0x60, URZ ;  /* 0x000000600a227890 */ /* 0x000fe2000fffe03f */
[----:B------:R-:W-:Y:S01]  /*55c0*/  SEL R14, RZ, 0x1, P1 ;  /* 0x00000001ff0e7807 */ /* 0x000fe20000800000 */
[----:B------:R-:W-:Y:S01]  /*55d0*/  UIADD3 UR32, UR32, 0xc100, URZ ;  /* 0x0000c10020207890 */ /* 0x000fe2000fffe03f */
[----:B------:R-:W-:Y:S01]  /*55e0*/  SEL R6, R6, RZ, P1 ;  /* 0x000000ff06067207 */ /* 0x000fe20000800000 */
[----:B------:R-:W-:Y:S01]  /*55f0*/  UMOV UR5, 0x10000000 ;  /* 0x1000000000057882 */ /* 0x000fe20000000000 */
[----:B------:R-:W-:Y:S01]  /*5600*/  UIADD3.X UR7, URZ, UR15, URZ, UP1, !UPT ;  /* 0x0000000f3f077290 */ /* 0x000fe20008ffe43f */
[----:B------:R0:W-:Y:S01]  /*5610*/  UTMALDG.3D [UR8], [UR22], desc[UR4] ;  /* 0x00000408160075b4 */ /* 0x0001e20008011000 */
[----:B------:R-:W-:Y:S01]  /*5620*/  UIADD3 UR24, UR56, 0x2000, URZ ;  /* 0x0000200038187890 */ /* 0x000fe2000fffe03f */
[----:B------:R-:W-:Y:S01]  /*5630*/  LOP3.LUT R5, R5, R14, RZ, 0x3c, !PT ;  /* 0x0000000e05057212 */ /* 0x000fe200078e3cff */
[----:B------:R-:W-:Y:S01]  /*5640*/  UIADD3 UR16, UR56, 0x4000, URZ ;  /* 0x0000400038107890 */ /* 0x000fe2000fffe03f */
[----:B------:R-:W-:Y:S01]  /*5650*/  UMOV UR49, UR9 ;  /* 0x0000000900317c82 */ /* 0x000fe20008000000 */
        /* <DEDUP_REMOVED lines=8> */
[----:B------:R1:W-:Y:S01]  /*56e0*/  UTMALDG.3D [UR48], [UR22], desc[UR4] ;  /* 0x00000430160075b4 */ /* 0x0003e20008011000 */
        /* <DEDUP_REMOVED lines=9> */
[----:B0-----:R-:W-:Y:S01]  /*5780*/  UIADD3 UR8, UR56, 0x6000, URZ ;  /* 0x0000600038087890 */ /* 0x001fe2000fffe03f */
[----:B------:R-:W-:Y:S01]  /*5790*/  UMOV UR19, UR59 ;  /* 0x0000003b00137c82 */ /* 0x000fe20008000000 */
[----:B------:R-:W-:Y:S01]  /*57a0*/  UMOV UR20, UR12 ;  /* 0x0000000c00147c82 */ /* 0x000fe20008000000 */
[----:B------:R-:W-:Y:S01]  /*57b0*/  UMOV UR18, UR42 ;  /* 0x0000002a00127c82 */ /* 0x000fe20008000000 */
[----:B------:R-:W-:Y:S01]  /*57c0*/  UMOV UR11, UR59 ;  /* 0x0000003b000b7c82 */ /* 0x000fe20008000000 */
[----:B------:R1:W-:Y:S01]  /*57d0*/  UTMALDG.3D [UR32], [UR22], desc[UR4] ;  /* 0x00000420160075b4 */ /* 0x0003e20008011000 */
[----:B------:R-:W-:Y:S01]  /*57e0*/  UMOV UR10, UR34 ;  /* 0x00000022000a7c82 */ /* 0x000fe20008000000 */
[----:B------:R1:W-:Y:S01]  /*57f0*/  UTMALDG.3D [UR56], [UR6], desc[UR4] ;  /* 0x00000438060075b4 */ /* 0x0003e20008011000 */
[----:B------:R1:W-:Y:S01]  /*5800*/  UTMALDG.3D [UR24], [UR6], desc[UR4] ;  /* 0x00000418060075b4 */ /* 0x0003e20008011000 */
[----:B------:R1:W-:Y:S01]  /*5810*/  UTMALDG.3D [UR16], [UR6], desc[UR4] ;  /* 0x00000410060075b4 */ /* 0x0003e20008011000 */
[----:B------:R1:W-:Y:S02]  /*5820*/  UTMALDG.3D [UR8], [UR6], desc[UR4] ;  /* 0x00000408060075b4 */ /* 0x0003e40008011000 */
[----:B-1----:R-:W-:Y:S05]  /*5830*/  @P3 BRA `(.L_x_105) ;  /* 0xfffffff800bc3947 */ /* 0x002fea000383ffff */
.L_x_101:
[----:B------:R-:W-:Y:S05]  /*5840*/  BSYNC B1 ;  /* 0x0000000000017941 */ /* 0x000fea0003800000 */
.L_x_100:
[----:B------:R-:W-:Y:S01]  /*5850*/  LOP3.LUT P3, RZ, R11, 0xff, RZ, 0xc0, !PT ;  /* 0x000000ff0bff7812 */ /* 0x000fe2000786c0ff */
[----:B------:R-:W-:Y:S01]  /*5860*/  IMAD.IADD R3, R12, 0x1, R3 ;  /* 0x000000010c037824 */ /* 0x000fe200078e0203 */
[----:B------:R-:W-:Y:S01]  /*5870*/  IADD3 R16, P4, R16, UR38, RZ ;  /* 0x0000002610107c10 */ /* 0x000fe2000ff9e0ff */
[----:B------:R-:W-:Y:S01]  /*5880*/  ULDC.64 UR4, c[0x0][0x650] ;  /* 0x0001940000047ab9 */ /* 0x000fe20000000a00 */
[----:B------:R-:W-:Y:S01]  /*5890*/  BSSY B1, `(.L_x_106) ;  /* 0x000006c000017945 */ /* 0x000fe20003800000 */
[----:B------:R-:W-:Y:S01]  /*58a0*/  IMAD.MOV.U32 R13, RZ, RZ, -0x1 ;  /* 0xffffffffff0d7424 */ /* 0x000fe200078e00ff */
[----:B------:R-:W-:Y:S01]  /*58b0*/  ISETP.GT.U32.AND P1, PT, R3, 0x1, PT ;  /* 0x000000010300780c */ /* 0x000fe20003f24070 */
[----:B------:R-:W-:Y:S01]  /*58c0*/  IMAD.MOV.U32 R20, RZ, RZ, -0x1 ;  /* 0xffffffffff147424 */ /* 0x000fe200078e00ff */
[----:B------:R-:W-:Y:S01]  /*58d0*/  SHF.R.U32.HI R4, RZ, 0x1, R3 ;  /* 0x00000001ff047819 */ /* 0x000fe20000011603 */
[----:B------:R-:W-:Y:S01]  /*58e0*/  IMAD.MOV.U32 R8, RZ, RZ, -0x1 ;  /* 0xffffffffff087424 */ /* 0x000fe200078e00ff */
[----:B------:R-:W-:-:S02]  /*58f0*/  ISETP.LT.U32.AND P1, PT, R12, 0x2, P1 ;  /* 0x000000020c00780c */ /* 0x000fc40000f21070 */
[----:B------:R-:W-:Y:S01]  /*5900*/  IADD3.X R17, R17, UR37, RZ, P4, !PT ;  /* 0x0000002511117c10 */ /* 0x000fe2000a7fe4ff */
[----:B------:R-:W0:Y:S01]  /*5910*/  @P3 S2R R6, SR_CgaCtaId ;  /* 0x0000000000063919 */ /* 0x000e220000008800 */
[----:B------:R-:W-:Y:S02]  /*5920*/  @P3 MOV R5, 0x400 ;  /* 0x0000040000053802 */ /* 0x000fe40000000f00 */
[----:B------:R-:W-:Y:S02]  /*5930*/  ISETP.GE.U32.AND P4, PT, R16, UR4, PT ;  /* 0x0000000410007c0c */ /* 0x000fe4000bf86070 */
[----:B------:R-:W-:Y:S02]  /*5940*/  LOP3.LUT R4, R4, 0x1, RZ, 0xc0, !PT ;  /* 0x0000000104047812 */ /* 0x000fe400078ec0ff */
[----:B------:R-:W-:Y:S02]  /*5950*/  LOP3.LUT R3, R3, 0x1, RZ, 0xc0, !PT ;  /* 0x0000000103037812 */ /* 0x000fe400078ec0ff */
[----:B------:R-:W-:-:S02]  /*5960*/  PRMT R11, RZ, 0x7610, R11 ;  /* 0x00007610ff0b7816 */ /* 0x000fc4000000000b */
[----:B0-----:R-:W-:-:S04]  /*5970*/  @P3 LEA R5, R6, R5, 0x18 ;  /* 0x0000000506053211 */ /* 0x001fc800078ec0ff */
[----:B------:R0:W-:Y:S01]  /*5980*/  @P3 SYNCS.ARRIVE.TRANS64.A1T0 RZ, [R5+URZ+0x38], RZ ;  /* 0x000038ff05ff39a7 */ /* 0x0001e2000810003f */
[----:B------:R-:W-:-:S04]  /*5990*/  ISETP.NE.U32.AND P3, PT, R4, 0x1, PT ;  /* 0x000000010400780c */ /* 0x000fc80003f65070 */
[----:B------:R-:W-:Y:S02]  /*59a0*/  ISETP.GT.U32.AND P3, PT, R12, 0x1, !P3 ;  /* 0x000000010c00780c */ /* 0x000fe40005f64070 */
[----:B0-----:R-:W-:Y:S02]  /*59b0*/  SEL R5, RZ, 0x1, !P1 ;  /* 0x00000001ff057807 */ /* 0x001fe40004800000 */
[----:B------:R-:W-:Y:S02]  /*59c0*/  ISETP.GE.U32.AND.EX P1, PT, R17, UR5, PT, P4 ;  /* 0x0000000511007c0c */ /* 0x000fe4000bf26140 */
[----:B------:R-:W-:-:S04]  /*59d0*/  SEL R4, RZ, 0x1, !P3 ;  /* 0x00000001ff047807 */ /* 0x000fc80005800000 */
[----:B------:R-:W-:Y:S02]  /*59e0*/  LOP3.LUT R0, R4, R0, R5, 0x96, !PT ;  /* 0x0000000004007212 */ /* 0x000fe400078e9605 */
[----:B------:R-:W-:-:S05]  /*59f0*/  PRMT R4, RZ, 0x7610, R4 ;  /* 0x00007610ff047816 */ /* 0x000fca0000000004 */
[----:B------:R-:W-:Y:S05]  /*5a00*/  @P1 BRA `(.L_x_107) ;  /* 0x0000000400501947 */ /* 0x000fea0003800000 */
[----:B------:R-:W-:Y:S01]  /*5a10*/  ULDC.64 UR4, c[0x0][0x628] ;  /* 0x00018a0000047ab9 */ /* 0x000fe20000000a00 */
[----:B------:R-:W0:Y:S01]  /*5a20*/  S2R R14, SR_CTAID.X ;  /* 0x00000000000e7919 */ /* 0x000e220000002500 */
[----:B------:R-:W-:Y:S01]  /*5a30*/  ISETP.NE.U32.AND P1, PT, RZ, UR4, PT ;  /* 0x00000004ff007c0c */ /* 0x000fe2000bf25070 */
[----:B------:R-:W-:Y:S01]  /*5a40*/  ULDC UR7, c[0x0][0x630] ;  /* 0x00018c0000077ab9 */ /* 0x000fe20000000800 */
[----:B------:R-:W-:Y:S01]  /*5a50*/  IMAD.MOV.U32 R4, RZ, RZ, R16 ;  /* 0x000000ffff047224 */ /* 0x000fe200078e0010 */
[----:B------:R-:W1:Y:S01]  /*5a60*/  S2R R13, SR_CTAID.Y ;  /* 0x00000000000d7919 */ /* 0x000e620000002600 */
[----:B------:R-:W-:Y:S01]  /*5a70*/  ISETP.NE.AND.EX P1, PT, RZ, UR5, PT, P1 ;  /* 0x00000005ff007c0c */ /* 0x000fe2000bf25310 */
[----:B------:R-:W-:-:S12]  /*5a80*/  IMAD.MOV.U32 R5, RZ, RZ, R17 ;  /* 0x000000ffff057224 */ /* 0x000fd800078e0011 */
[----:B------:R-:W-:Y:S05]  /*5a90*/  @!P1 BRA `(.L_x_108) ;  /* 0x0000000000289947 */ /* 0x000fea0003800000 */
[----:B------:R-:W-:Y:S02]  /*5aa0*/  ULDC UR6, c[0x0][0x634] ;  /* 0x00018d0000067ab9 */ /* 0x000fe40000000800 */
[----:B------:R-:W-:-:S05]  /*5ab0*/  IADD3 R9, P1, R16, UR6, RZ ;  /* 0x0000000610097c10 */ /* 0x000fca000ff3e0ff */
[----:B------:R-:W-:-:S04]  /*5ac0*/  IMAD.X R15, RZ, RZ, R17, P1 ;  /* 0x000000ffff0f7224 */ /* 0x000fc800008e0611 */
[----:B------:R-:W-:-:S04]  /*5ad0*/  IMAD.WIDE.U32 R6, R15, UR4, RZ ;  /* 0x000000040f067c25 */ /* 0x000fc8000f8e00ff */
[----:B------:R-:W-:-:S04]  /*5ae0*/  IMAD.WIDE.U32 R6, P1, R9, UR5, R6 ;  /* 0x0000000509067c25 */ /* 0x000fc8000f820006 */
[----:B------:R-:W-:-:S04]  /*5af0*/  IMAD.WIDE.U32 R8, R9, UR4, RZ ;  /* 0x0000000409087c25 */ /* 0x000fc8000f8e00ff */
[----:B------:R-:W-:Y:S01]  /*5b00*/  IMAD.X R5, RZ, RZ, RZ, P1 ;  /* 0x000000ffff057224 */ /* 0x000fe200008e06ff */
[----:B------:R-:W-:Y:S01]  /*5b10*/  IADD3 RZ, P1, R9, R6, RZ ;  /* 0x0000000609ff7210 */ /* 0x000fe20007f3e0ff */
[----:B------:R-:W-:-:S04]  /*5b20*/  IMAD.MOV.U32 R4, RZ, RZ, R7 ;  /* 0x000000ffff047224 */ /* 0x000fc800078e0007 */
[----:B------:R-:W-:-:S08]  /*5b30*/  IMAD.WIDE.U32.X R4, R15, UR5, R4, P1 ;  /* 0x000000050f047c25 */ /* 0x000fd000088e0404 */
.L_x_108:
[--C-:B------:R-:W-:Y:S01]  /*5b40*/  SHF.R.U64 R8, R4, UR7, R5.reuse ;  /* 0x0000000704087c19 */ /* 0x100fe20008001205 */
[----:B------:R-:W-:Y:S01]  /*5b50*/  ULDC.64 UR4, c[0x0][0x620] ;  /* 0x0001880000047ab9 */ /* 0x000fe20000000a00 */
[----:B------:R-:W-:Y:S01]  /*5b60*/  SHF.R.U32.HI R4, RZ, UR7, R5 ;  /* 0x00000007ff047c19 */ /* 0x000fe20008011605 */
[----:B------:R-:W2:Y:S01]  /*5b70*/  LDC R25, c[0x0][0x144] ;  /* 0x00005100ff197b82 */ /* 0x000ea20000000800 */
[----:B------:R-:W-:Y:S01]  /*5b80*/  IADD3 R7, P1, RZ, -R8, RZ ;  /* 0x80000008ff077210 */ /* 0x000fe20007f3e0ff */
[----:B------:R-:W-:Y:S01]  /*5b90*/  ULDC.64 UR8, c[0x0][0x640] ;  /* 0x0001900000087ab9 */ /* 0x000fe20000000a00 */
[----:B0-----:R-:W-:Y:S01]  /*5ba0*/  I2FP.F32.U32 R9, R14 ;  /* 0x0000000e00097245 */ /* 0x001fe20000201000 */
[----:B------:R-:W-:Y:S02]  /*5bb0*/  ULDC UR6, c[0x0][0x608] ;  /* 0x0001820000067ab9 */ /* 0x000fe40000000800 */
[----:B------:R-:W-:Y:S01]  /*5bc0*/  IMAD.X R4, RZ, RZ, ~R4, P1 ;  /* 0x000000ffff047224 */ /* 0x000fe200008e0e04 */
[----:B------:R-:W-:Y:S01]  /*5bd0*/  ISETP.NE.U32.AND P1, PT, RZ, UR8, PT ;  /* 0x00000008ff007c0c */ /* 0x000fe2000bf25070 */
[----:B------:R-:W0:Y:S02]  /*5be0*/  LDC R20, c[0x0][0x148] ;  /* 0x00005200ff147b82 */ /* 0x000e240000000800 */
[----:B------:R-:W-:Y:S01]  /*5bf0*/  IMAD R6, R4, UR4, RZ ;  /* 0x0000000404067c24 */ /* 0x000fe2000f8e02ff */
[----:B------:R-:W-:Y:S01]  /*5c00*/  ISETP.NE.AND.EX P1, PT, RZ, UR9, PT, P1 ;  /* 0x00000009ff007c0c */ /* 0x000fe2000bf25310 */
[----:B------:R-:W-:Y:S01]  /*5c10*/  IMAD.WIDE.U32 R4, R7, UR4, R16 ;  /* 0x0000000407047c25 */ /* 0x000fe2000f8e0010 */
[----:B------:R-:W-:-:S03]  /*5c20*/  ULDC UR4, c[0x0][0x150] ;  /* 0x0000540000047ab9 */ /* 0x000fc60000000800 */
[----:B------:R-:W-:Y:S02]  /*5c30*/  IMAD R7, R7, UR5, R6 ;  /* 0x0000000507077c24 */ /* 0x000fe4000f8e0206 */
[----:B------:R-:W-:Y:S01]  /*5c40*/  FMUL R6, R9, UR4 ;  /* 0x0000000409067c20 */ /* 0x000fe20008400000 */
[----:B------:R-:W-:Y:S01]  /*5c50*/  ULDC UR4, c[0x0][0x618] ;  /* 0x0001860000047ab9 */ /* 0x000fe20000000800 */
[----:B------:R-:W-:Y:S01]  /*5c60*/  ULDC UR5, c[0x0][0x154] ;  /* 0x0000550000057ab9 */ /* 0x000fe20000000800 */
[----:B------:R-:W-:-:S03]  /*5c70*/  IMAD.IADD R5, R5, 0x1, R7 ;  /* 0x0000000105057824 */ /* 0x000fc600078e0207 */
[----:B------:R-:W3:Y:S02]  /*5c80*/  F2I.U32.TRUNC.NTZ R6, R6 ;  /* 0x0000000600067305 */ /* 0x000ee4000020f000 */
[----:B------:R-:W-:Y:S02]  /*5c90*/  SHF.R.U64 R9, R4, UR4, R5 ;  /* 0x0000000404097c19 */ /* 0x000fe40008001205 */
[----:B-1----:R-:W-:-:S05]  /*5ca0*/  I2FP.F32.U32 R4, R13 ;  /* 0x0000000d00047245 */ /* 0x002fca0000201000 */
[----:B------:R-:W-:Y:S01]  /*5cb0*/  FMUL R22, R4, UR5 ;  /* 0x0000000504167c20 */ /* 0x000fe20008400000 */
[----:B------:R-:W-:Y:S01]  /*5cc0*/  SHF.R.U32.HI R4, RZ, UR4, R5 ;  /* 0x00000004ff047c19 */ /* 0x000fe20008011605 */
[----:B------:R-:W-:-:S03]  /*5cd0*/  ULDC UR4, c[0x0][0x658] ;  /* 0x0001960000047ab9 */ /* 0x000fc60000000800 */
[--C-:B------:R-:W-:Y:S01]  /*5ce0*/  SHF.R.U64 R21, R9, UR6, R4.reuse ;  /* 0x0000000609157c19 */ /* 0x100fe20008001204 */
[----:B------:R-:W1:Y:S01]  /*5cf0*/  F2I.U32.TRUNC.NTZ R22, R22 ;  /* 0x0000001600167305 */ /* 0x000e62000020f000 */
[----:B------:R-:W-:Y:S01]  /*5d00*/  SHF.R.U32.HI R4, RZ, UR6, R4 ;  /* 0x00000006ff047c19 */ /* 0x000fe20008011604 */
[----:B---3--:R-:W-:-:S03]  /*5d10*/  IMAD.MOV R6, RZ, RZ, -R6 ;  /* 0x000000ffff067224 */ /* 0x008fc600078e0a06 */
[----:B------:R-:W-:Y:S01]  /*5d20*/  SHF.R.U64 R15, R21, UR4, R4 ;  /* 0x00000004150f7c19 */ /* 0x000fe20008001204 */
[----:B--2---:R-:W-:Y:S01]  /*5d30*/  IMAD R14, R25, R6, R14 ;  /* 0x00000006190e7224 */ /* 0x004fe200078e020e */
[----:B------:R-:W-:-:S03]  /*5d40*/  SHF.R.U32.HI R23, RZ, UR4, R4 ;  /* 0x00000004ff177c19 */ /* 0x000fc60008011604 */
[----:B------:R-:W-:Y:S02]  /*5d50*/  IMAD.MOV.U32 R4, RZ, RZ, R15 ;  /* 0x000000ffff047224 */ /* 0x000fe400078e000f */
[----:B------:R-:W-:Y:S01]  /*5d60*/  IMAD.MOV.U32 R5, RZ, RZ, R23 ;  /* 0x000000ffff057224 */ /* 0x000fe200078e0017 */
[----:B-1----:R-:W-:Y:S06]  /*5d70*/  @!P1 BRA `(.L_x_109) ;  /* 0x0000000000289947 */ /* 0x002fec0003800000 */
[----:B------:R-:W-:Y:S02]  /*5d80*/  ULDC UR4, c[0x0][0x64c] ;  /* 0x0001930000047ab9 */ /* 0x000fe40000000800 */
[----:B------:R-:W-:-:S05]  /*5d90*/  IADD3 R5, P1, R15, UR4, RZ ;  /* 0x000000040f057c10 */ /* 0x000fca000ff3e0ff */
[----:B------:R-:W-:-:S04]  /*5da0*/  IMAD.X R23, RZ, RZ, R23, P1 ;  /* 0x000000ffff177224 */ /* 0x000fc800008e0617 */
[----:B------:R-:W-:-:S04]  /*5db0*/  IMAD.WIDE.U32 R6, R23, UR8, RZ ;  /* 0x0000000817067c25 */ /* 0x000fc8000f8e00ff */
[----:B------:R-:W-:-:S04]  /*5dc0*/  IMAD.WIDE.U32 R6, P1, R5, UR9, R6 ;  /* 0x0000000905067c25 */ /* 0x000fc8000f820006 */
[----:B------:R-:W-:-:S04]  /*5dd0*/  IMAD.WIDE.U32 R4, R5, UR8, RZ ;  /* 0x0000000805047c25 */ /* 0x000fc8000f8e00ff */
[----:B------:R-:W-:Y:S01]  /*5de0*/  IMAD.MOV.U32 R4, RZ, RZ, R7 ;  /* 0x000000ffff047224 */ /* 0x000fe200078e0007 */
[----:B------:R-:W-:Y:S01]  /*5df0*/  IADD3 RZ, P3, R5, R6, RZ ;  /* 0x0000000605ff7210 */ /* 0x000fe20007f7e0ff */
[----:B------:R-:W-:-:S04]  /*5e00*/  IMAD.X R5, RZ, RZ, RZ, P1 ;  /* 0x000000ffff057224 */ /* 0x000fc800008e06ff */
[----:B------:R-:W-:-:S08]  /*5e10*/  IMAD.WIDE.U32.X R4, R23, UR9, R4, P3 ;  /* 0x0000000917047c25 */ /* 0x000fd000098e0404 */
.L_x_109:
[----:B------:R-:W-:Y:S01]  /*5e20*/  ISETP.NE.AND P1, PT, R2, 0x1, PT ;  /* 0x000000010200780c */ /* 0x000fe20003f25270 */
[----:B------:R-:W-:Y:S01]  /*5e30*/  ULDC UR4, c[0x0][0x648] ;  /* 0x0001920000047ab9 */ /* 0x000fe20000000800 */
[----:B------:R-:W-:Y:S01]  /*5e40*/  LOP3.LUT R21, R21, UR29, RZ, 0xc0, !PT ;  /* 0x0000001d15157c12 */ /* 0x000fe2000f8ec0ff */
[----:B------:R-:W-:Y:S01]  /*5e50*/  IMAD.MOV R22, RZ, RZ, -R22 ;  /* 0x000000ffff167224 */ /* 0x000fe200078e0a16 */
[----:B------:R-:W-:Y:S01]  /*5e60*/  SHF.R.U64 R4, R4, UR4, R5 ;  /* 0x0000000404047c19 */ /* 0x000fe20008001205 */
[----:B------:R-:W-:Y:S01]  /*5e70*/  ULDC UR4, c[0x0][0x638] ;  /* 0x00018e0000047ab9 */ /* 0x000fe20000000800 */
[----:B------:R-:W-:Y:S01]  /*5e80*/  ULDC UR5, c[0x0][0x610] ;  /* 0x0001840000057ab9 */ /* 0x000fe20000000800 */
[----:B------:R-:W-:Y:S02]  /*5e90*/  IMAD.MOV.U32 R5, RZ, RZ, 0x1 ;  /* 0x00000001ff057424 */ /* 0x000fe400078e00ff */
[----:B------:R-:W-:Y:S02]  /*5ea0*/  IMAD.MOV R6, RZ, RZ, -R4 ;  /* 0x000000ffff067224 */ /* 0x000fe400078e0a04 */
[----:B------:R-:W-:Y:S01]  /*5eb0*/  IMAD R21, R4, UR21, R21 ;  /* 0x0000001504157c24 */ /* 0x000fe2000f8e0215 */
[----:B------:R-:W-:Y:S01]  /*5ec0*/  LOP3.LUT R4, R9, UR13, RZ, 0xc0, !PT ;  /* 0x0000000d09047c12 */ /* 0x000fe2000f8ec0ff */
[----:B0-----:R-:W-:-:S02]  /*5ed0*/  @P1 IMAD R14, R20, R22, R13 ;  /* 0x00000016140e1224 */ /* 0x001fc400078e020d */
[----:B------:R-:W-:Y:S01]  /*5ee0*/  IMAD R15, R6, UR4, R15 ;  /* 0x00000004060f7c24 */ /* 0x000fe2000f8e020f */
[----:B------:R-:W-:Y:S01]  /*5ef0*/  ULDC UR4, c[0x0][0x600] ;  /* 0x0001800000047ab9 */ /* 0x000fe20000000800 */
[----:B------:R-:W-:Y:S02]  /*5f00*/  IMAD R14, R21, UR5, R14 ;  /* 0x00000005150e7c24 */ /* 0x000fe4000f8e020e */
[--C-:B------:R-:W-:Y:S01]  /*5f10*/  IMAD R15, R15, UR4, R4.reuse ;  /* 0x000000040f0f7c24 */ /* 0x100fe2000f8e0204 */
[----:B------:R-:W-:-:S04]  /*5f20*/  PRMT R4, R5, 0x7610, R4 ;  /* 0x0000761005047816 */ /* 0x000fc80000000004 */
[----:B------:R-:W-:Y:S02]  /*5f30*/  SEL R20, R15, R14, !P1 ;  /* 0x0000000e0f147207 */ /* 0x000fe40004800000 */
[----:B------:R-:W-:-:S07]  /*5f40*/  SEL R13, R14, R15, !P1 ;  /* 0x0000000f0e0d7207 */ /* 0x000fce0004800000 */
.L_x_107:
[----:B------:R-:W-:Y:S05]  /*5f50*/  BSYNC B1 ;  /* 0x0000000000017941 */ /* 0x000fea0003800000 */
.L_x_106:
[----:B------:R-:W-:-:S13]  /*5f60*/  LOP3.LUT P1, RZ, R4, 0xff, RZ, 0xc0, !PT ;  /* 0x000000ff04ff7812 */ /* 0x000fda000782c0ff */
[----:B------:R-:W-:Y:S05]  /*5f70*/  @P1 BRA `(.L_x_110) ;  /* 0xfffffff000b81947 */ /* 0x000fea000383ffff */
[----:B------:R-:W-:Y:S05]  /*5f80*/  BSYNC B0 ;  /* 0x0000000000007941 */ /* 0x000fea0003800000 */
.L_x_98:
[----:B------:R-:W-:-:S03]  /*5f90*/  UMOV UR4, 0xffffffff ;  /* 0xffffffff00047882 */ /* 0x000fc60000000000 */
[----:B------:R-:W-:Y:S05]  /*5fa0*/  BRA.DIV UR4, `(.L_x_111) ;  /* 0x0000000204d07947 */ /* 0x000fea000b800000 */
[----:B------:R-:W-:-:S13]  /*5fb0*/  ELECT P6, URZ, PT ;  /* 0x00000000003f782f */ /* 0x000fda00038c0000 */
.L_x_123:
[----:B------:R-:W-:Y:S04]  /*5fc0*/  BSSY B0, `(.L_x_112) ;  /* 0x0000019000007945 */ /* 0x000fe80003800000 */
[----:B------:R-:W-:Y:S05]  /*5fd0*/  @!P6 BRA `(.L_x_113) ;  /* 0x00000000005ce947 */ /* 0x000fea0003800000 */
[----:B------:R-:W-:-:S04]  /*5fe0*/  LOP3.LUT R18, R18, 0x2, RZ, 0xfc, !PT ;  /* 0x0000000212127812 */ /* 0x000fc800078efcff */
[----:B------:R-:W-:-:S13]  /*5ff0*/  ISETP.NE.AND P0, PT, R18, 0x3, PT ;  /* 0x000000031200780c */ /* 0x000fda0003f05270 */
[----:B------:R-:W-:Y:S05]  /*6000*/  @!P0 BRA `(.L_x_114) ;  /* 0x0000000000048947 */ /* 0x000fea0003800000 */
[----:B------:R-:W-:Y:S01]  /*6010*/  BPT.TRAP 0x1 ;  /* 0x000000040000795c */ /* 0x000fe20000300000 */
.L_x_114:
[----:B------:R-:W0:Y:S01]  /*6020*/  S2R R5, SR_CgaCtaId ;  /* 0x0000000000057919 */ /* 0x000e220000008800 */
[----:B------:R-:W-:Y:S02]  /*6030*/  MOV R2, 0x400 ;  /* 0x0000040000027802 */ /* 0x000fe40000000f00 */
[----:B------:R-:W-:Y:S02]  /*6040*/  SHF.L.U32 R4, R0, 0x1f, RZ ;  /* 0x0000001f00047819 */ /* 0x000fe400000006ff */
[----:B0-----:R-:W-:-:S05]  /*6050*/  LEA R2, R5, R2, 0x18 ;  /* 0x0000000205027211 */ /* 0x001fca00078ec0ff */
[----:B------:R-:W-:-:S04]  /*6060*/  VIADD R2, R2, 0x10 ;  /* 0x0000001002027836 */ /* 0x000fc80000000000 */
[C---:B------:R-:W-:Y:S02]  /*6070*/  IMAD R7, R3.reuse, 0x8, R2 ;  /* 0x0000000803077824 */ /* 0x040fe400078e0202 */
[----:B------:R-:W-:Y:S02]  /*6080*/  VIADD R3, R3, 0x1 ;  /* 0x0000000103037836 */ /* 0x000fe40000000000 */
[----:B------:R-:W0:Y:S03]  /*6090*/  SYNCS.PHASECHK.TRANS64.TRYWAIT P0, [R7+URZ], R4 ;  /* 0x00000004070075a7 */ /* 0x000e26000800017f */
[----:B------:R-:W-:-:S04]  /*60a0*/  ISETP.NE.AND P1, PT, R3, 0x2, PT ;  /* 0x000000020300780c */ /* 0x000fc80003f25270 */
[----:B------:R-:W-:Y:S02]  /*60b0*/  SEL R5, RZ, 0x1, P1 ;  /* 0x00000001ff057807 */ /* 0x000fe40000800000 */
[----:B------:R-:W-:Y:S02]  /*60c0*/  SEL R3, R3, RZ, P1 ;  /* 0x000000ff03037207 */ /* 0x000fe40000800000 */
[----:B------:R-:W-:Y:S01]  /*60d0*/  LOP3.LUT R0, R0, R5, RZ, 0x3c, !PT ;  /* 0x0000000500007212 */ /* 0x000fe200078e3cff */
[----:B0-----:R-:W-:Y:S06]  /*60e0*/  @!P0 BRA `(.L_x_115) ;  /* 0x0000000000a08947 */ /* 0x001fec0003800000 */
.L_x_124:
[----:B------:R-:W-:Y:S01]  /*60f0*/  IMAD R3, R3, 0x8, R2 ;  /* 0x0000000803037824 */ /* 0x000fe200078e0202 */
[----:B------:R-:W-:-:S07]  /*6100*/  SHF.L.U32 R0, R0, 0x1f, RZ ;  /* 0x0000001f00007819 */ /* 0x000fce00000006ff */
.L_x_116:
[----:B-1----:R1:W2:Y:S02]  /*6110*/  SYNCS.PHASECHK.TRANS64.TRYWAIT P0, [R3+URZ], R0 ;  /* 0x00000000030075a7 */ /* 0x0022a4000800017f */
[----:B--2---:R-:W-:Y:S05]  /*6120*/  @!P0 NANOSLEEP.SYNCS 0x989680 ;  /* 0x009896800000895d */ /* 0x004fea0003900000 */
[----:B------:R-:W2:Y:S02]  /*6130*/  @!P0 SYNCS.PHASECHK.TRANS64 P0, [R3+URZ], R0 ;  /* 0x00000000030085a7 */ /* 0x000ea4000800007f */
[----:B--2---:R-:W-:Y:S05]  /*6140*/  @!P0 BRA `(.L_x_116) ;  /* 0xfffffffc00f08947 */ /* 0x004fea000383ffff */
.L_x_113:
[----:B------:R-:W-:Y:S05]  /*6150*/  BSYNC B0 ;  /* 0x0000000000007941 */ /* 0x000fea0003800000 */
.L_x_112:
[----:B------:R-:W-:Y:S05]  /*6160*/  EXIT ;  /* 0x000000000000794d */ /* 0x000fea0003800000 */
.L_x_17:
[----:B-1----:R1:W2:Y:S02]  /*6170*/  SYNCS.PHASECHK.TRANS64.TRYWAIT P1, [R3+URZ], R0 ;  /* 0x00000000030075a7 */ /* 0x0022a4000802017f */
[----:B--2---:R-:W-:Y:S05]  /*6180*/  @!P1 NANOSLEEP.SYNCS 0x989680 ;  /* 0x009896800000995d */ /* 0x004fea0003900000 */
[----:B------:R-:W2:Y:S02]  /*6190*/  @!P1 SYNCS.PHASECHK.TRANS64 P1, [R3+URZ], R0 ;  /* 0x00000000030095a7 */ /* 0x000ea4000802007f */
[----:B--2---:R-:W-:Y:S05]  /*61a0*/  @!P1 BRA `(.L_x_17) ;  /* 0xfffffffc00f09947 */ /* 0x004fea000383ffff */
[----:B------:R-:W-:Y:S05]  /*61b0*/  BRA `(.L_x_16) ;  /* 0xffffffb000ac7947 */ /* 0x000fea000383ffff */
.L_x_22:
[----:B-1----:R-:W-:-:S04]  /*61c0*/  IMAD.U32 R4, RZ, RZ, UR4 ;  /* 0x00000004ff047e24 */ /* 0x002fc8000f8e00ff */
[----:B------:R1:W2:Y:S03]  /*61d0*/  SYNCS.PHASECHK.TRANS64.TRYWAIT P1, [R4+URZ], R3 ;  /* 0x00000003040075a7 */ /* 0x0002a6000802017f */
[----:B--2---:R-:W-:Y:S05]  /*61e0*/  @!P1 NANOSLEEP.SYNCS 0x989680 ;  /* 0x009896800000995d */ /* 0x004fea0003900000 */
[----:B------:R-:W2:Y:S02]  /*61f0*/  @!P1 SYNCS.PHASECHK.TRANS64 P1, [R4+URZ], R3 ;  /* 0x00000003040095a7 */ /* 0x000ea4000802007f */
[----:B--2---:R-:W-:Y:S05]  /*6200*/  @!P1 BRA `(.L_x_22) ;  /* 0xfffffffc00ec9947 */ /* 0x004fea000383ffff */
[----:B------:R-:W-:Y:S05]  /*6210*/  BRA `(.L_x_21) ;  /* 0xffffffb800d07947 */ /* 0x000fea000383ffff */
.L_x_99:
[----:B------:R-:W-:Y:S01]  /*6220*/  BSSY B1, `(.L_x_117) ;  /* 0x0000006000017945 */ /* 0x000fe20003800000 */
[----:B------:R-:W-:-:S07]  /*6230*/  IMAD.MOV.U32 R15, RZ, RZ, -0x1 ;  /* 0xffffffffff0f7424 */ /* 0x000fce00078e00ff */
[----:B------:R-:W-:Y:S05]  /*6240*/  WARPSYNC.COLLECTIVE R15, `(.L_x_118) ;  /* 0x000000000f0c7348 */ /* 0x000fea0003c00000 */
[----:B------:R-:W-:Y:S02]  /*6250*/  ELECT P6, UR62, PT ;  /* 0x00000000003e782f */ /* 0x000fe400038c0000 */
[----:B------:R-:W-:Y:S01]  /*6260*/  MOV R14, UR62 ;  /* 0x0000003e000e7c02 */ /* 0x000fe20008000f00 */
[----:B------:R-:W-:Y:S10]  /*6270*/  ENDCOLLECTIVE ;  /* 0x000000000000791b */ /* 0x000ff40003800000 */
.L_x_118:
[----:B------:R-:W-:Y:S05]  /*6280*/  BSYNC B1 ;  /* 0x0000000000017941 */ /* 0x000fea0003800000 */
.L_x_117:
[----:B------:R-:W-:Y:S05]  /*6290*/  BRA `(.L_x_119) ;  /* 0xffffffec00fc7947 */ /* 0x000fea000383ffff */
.L_x_102:
[----:B0-----:R0:W1:Y:S02]  /*62a0*/  SYNCS.PHASECHK.TRANS64.TRYWAIT P1, [R14+URZ+0x10], R7 ;  /* 0x000010070e0075a7 */ /* 0x001064000802017f */
[----:B-1----:R-:W-:Y:S05]  /*62b0*/  @!P1 NANOSLEEP.SYNCS 0x989680 ;  /* 0x009896800000995d */ /* 0x002fea0003900000 */
[----:B------:R-:W1:Y:S02]  /*62c0*/  @!P1 SYNCS.PHASECHK.TRANS64 P1, [R14+URZ+0x10], R7 ;  /* 0x000010070e0095a7 */ /* 0x000e64000802007f */
[----:B-1----:R-:W-:Y:S05]  /*62d0*/  @!P1 BRA `(.L_x_102) ;  /* 0xfffffffc00f09947 */ /* 0x002fea000383ffff */
[----:B------:R-:W-:Y:S05]  /*62e0*/  BRA `(.L_x_120) ;  /* 0xfffffff000307947 */ /* 0x000fea000383ffff */
.L_x_111:
[----:B------:R-:W-:Y:S01]  /*62f0*/  BSSY B0, `(.L_x_121) ;  /* 0x0000006000007945 */ /* 0x000fe20003800000 */
[----:B------:R-:W-:-:S07]  /*6300*/  IMAD.MOV.U32 R15, RZ, RZ, -0x1 ;  /* 0xffffffffff0f7424 */ /* 0x000fce00078e00ff */
[----:B------:R-:W-:Y:S05]  /*6310*/  WARPSYNC.COLLECTIVE R15, `(.L_x_122) ;  /* 0x000000000f0c7348 */ /* 0x000fea0003c00000 */
[----:B------:R-:W-:Y:S02]  /*6320*/  ELECT P6, UR62, PT ;  /* 0x00000000003e782f */ /* 0x000fe400038c0000 */
[----:B------:R-:W-:Y:S01]  /*6330*/  MOV R14, UR62 ;  /* 0x0000003e000e7c02 */ /* 0x000fe20008000f00 */
[----:B------:R-:W-:Y:S10]  /*6340*/  ENDCOLLECTIVE ;  /* 0x000000000000791b */ /* 0x000ff40003800000 */
.L_x_122:
[----:B------:R-:W-:Y:S05]  /*6350*/  BSYNC B0 ;  /* 0x0000000000007941 */ /* 0x000fea0003800000 */
.L_x_121:
[----:B------:R-:W-:Y:S05]  /*6360*/  BRA `(.L_x_123) ;  /* 0xfffffffc00147947 */ /* 0x000fea000383ffff */
.L_x_115:
[----:B0-----:R0:W1:Y:S02]  /*6370*/  SYNCS.PHASECHK.TRANS64.TRYWAIT P0, [R7+URZ], R4 ;  /* 0x00000004070075a7 */ /* 0x001064000800017f */
[----:B-1----:R-:W-:Y:S05]  /*6380*/  @!P0 NANOSLEEP.SYNCS 0x989680 ;  /* 0x009896800000895d */ /* 0x002fea0003900000 */
[----:B------:R-:W1:Y:S02]  /*6390*/  @!P0 SYNCS.PHASECHK.TRANS64 P0, [R7+URZ], R4 ;  /* 0x00000004070085a7 */ /* 0x000e64000800007f */
[----:B-1----:R-:W-:Y:S05]  /*63a0*/  @!P0 BRA `(.L_x_115) ;  /* 0xfffffffc00f08947 */ /* 0x002fea000383ffff */
[----:B------:R-:W-:Y:S05]  /*63b0*/  BRA `(.L_x_124) ;  /* 0xfffffffc004c7947 */ /* 0x000fea000383ffff */
.L_x_125:
[----:B------:R-:W-:-:S00]  /*63c0*/  BRA `(.L_x_125) ;  /* 0xfffffffc00fc7947 */ /* 0x000fc0000383ffff */
[----:B------:R-:W-:-:S00]  /*63d0*/  NOP ;  /* 0x0000000000007918 */ /* 0x000fc00000000000 */
        /* <DEDUP_REMOVED lines=10> */
.L_x_126:


//--------------------- .nv.global.init           --------------------------
	.section	.nv.global.init,"aw",@progbits
.nv.global.init:
	.type		$str$22,@object
	.size		$str$22,($str$23 - $str$22)
$str$22:
        /*0000*/ 	.byte	0x6b, 0x5f, 0x74, 0x69, 0x6c, 0x65, 0x5f, 0x63, 0x6f, 0x75, 0x6e, 0x74, 0x20, 0x3e, 0x3d, 0x20
        /*0010*/ 	.byte	0x31, 0x00
	.type		$str$23,@object
	.size		$str$23,(__unnamed_1 - $str$23)
$str$23:
        /*0012*/ 	.byte	0x2f, 0x74, 0x6d, 0x70, 0x2f, 0x63, 0x75, 0x74, 0x6c, 0x61, 0x73, 0x73, 0x5f, 0x73, 0x77, 0x65
        /*0022*/ 	.byte	0x65, 0x70, 0x5f, 0x73, 0x72, 0x63, 0x2f, 0x69, 0x6e, 0x63, 0x6c, 0x75, 0x64, 0x65, 0x2f, 0x63
        /*0032*/ 	.byte	0x75, 0x74, 0x6c, 0x61, 0x73, 0x73, 0x2f, 0x67, 0x65, 0x6d, 0x6d, 0x2f, 0x63, 0x6f, 0x6c, 0x6c
        /*0042*/ 	.byte	0x65, 0x63, 0x74, 0x69, 0x76, 0x65, 0x2f, 0x73, 0x6d, 0x39, 0x30, 0x5f, 0x6d, 0x6d, 0x61, 0x5f
        /*0052*/ 	.byte	0x74, 0x6d, 0x61, 0x5f, 0x67, 0x6d, 0x6d, 0x61, 0x5f, 0x73, 0x73, 0x5f, 0x77, 0x61, 0x72, 0x70
        /*0062*/ 	.byte	0x73, 0x70, 0x65, 0x63, 0x69, 0x61, 0x6c, 0x69, 0x7a, 0x65, 0x64, 0x2e, 0x68, 0x70, 0x70, 0x00
	.type		__unnamed_1,@object
	.size		__unnamed_1,(.L_0 - __unnamed_1)
__unnamed_1:
        /*0072*/ 	.byte	0x76, 0x6f, 0x69, 0x64, 0x20, 0x63, 0x75, 0x74, 0x6c, 0x61, 0x73, 0x73, 0x3a, 0x3a, 0x67, 0x65
        /* <DEDUP_REMOVED lines=175> */
        /*0b72*/ 	.byte	0x00
.L_0:


//--------------------- .nv.shared._ZN7cutlass13device_kernelINS_4gemm6kernel13GemmUniversalIN4cute5tupleIJiiiiEEENS1_10collective13CollectiveMmaINS1_34MainloopSm90TmaGmmaWarpSpecializedILi2ENS5_IJNS4_1CILi1EEESB_SB_EEENS1_35KernelTmaWarpSpecializedCooperativeEEENS5_IJNSA_ILi128EEENSA_ILi64EEESF_EEEfNS5_IJlSB_lEEEfSI_NS4_8TiledMMAINS4_8MMA_AtomIJNS4_4SM904GMMA29MMA_64x64x8_F32TF32TF32_SS_TNILNSM_7ScaleInE1ELSO_1EEEEEENS4_6LayoutINS5_IJNSA_ILi2EEESB_SB_EEENS5_IJSB_NSA_ILi0EEESU_EEEEENS5_IJNS4_10UnderscoreESX_SX_EEEEENS4_13SM90_TMA_LOADENS4_14ComposedLayoutINS4_7SwizzleILi3ELi4ELi3EEENS4_18smem_ptr_flag_bitsILi32EEENSR_INS5_IJNSA_ILi8EEENSA_ILi32EEEEEENS5_IJS17_SB_EEEEEEEvNS4_8identityES10_S1B_vS1C_EENS_8epilogue10collective6detail29Sm90TmaWarpSpecializedAdapterINS1F_15DefaultEpilogueIfSI_SI_NS1E_6thread17LinearCombinationIfLi1EffLNS1J_9ScaleType4KindE0ELNS_15FloatRoundStyleE2EfEENS1_15EpilogueDefaultEEEEEvvEEEEvNT_6ParamsE --------------------------
	.section	.nv.shared._ZN7cutlass13device_kernelINS_4gemm6kernel13GemmUniversalIN4cute5tupleIJiiiiEEENS1_10collective13CollectiveMmaINS1_34MainloopSm90TmaGmmaWarpSpecializedILi2ENS5_IJNS4_1CILi1EEESB_SB_EEENS1_35KernelTmaWarpSpecializedCooperativeEEENS5_IJNSA_ILi128EEENSA_ILi64EEESF_EEEfNS5_IJlSB_lEEEfSI_NS4_8TiledMMAINS4_8MMA_AtomIJNS4_4SM904GMMA29MMA_64x64x8_F32TF32TF32_SS_TNILNSM_7ScaleInE1ELSO_1EEEEEENS4_6LayoutINS5_IJNSA_ILi2EEESB_SB_EEENS5_IJSB_NSA_ILi0EEESU_EEEEENS5_IJNS4_10UnderscoreESX_SX_EEEEENS4_13SM90_TMA_LOADENS4_14ComposedLayoutINS4_7SwizzleILi3ELi4ELi3EEENS4_18smem_ptr_flag_bitsILi32EEENSR_INS5_IJNSA_ILi8EEENSA_ILi32EEEEEENS5_IJS17_SB_EEEEEEEvNS4_8identityES10_S1B_vS1C_EENS_8epilogue10collective6detail29Sm90TmaWarpSpecializedAdapterINS1F_15DefaultEpilogueIfSI_SI_NS1E_6thread17LinearCombinationIfLi1EffLNS1J_9ScaleType4KindE0ELNS_15FloatRoundStyleE2EfEENS1_15EpilogueDefaultEEEEEvvEEEEvNT_6ParamsE,"aw",@nobits
	.sectionflags	@""
	.align	16
	.zero		1024


//--------------------- .nv.shared.reserved.0     --------------------------
	.section	.nv.shared.reserved.0,"aw",@nobits
	.weak		__nv_reservedSMEM_offset_0_alias
	.size		__nv_reservedSMEM_offset_0_alias, 0, 0
	.other		__nv_reservedSMEM_offset_0_alias,@"STO_CUDA_RESERVED_SHARED STV_DEFAULT"
__nv_reservedSMEM_offset_0_alias:
	.zero		0


//--------------------- .nv.global                --------------------------
	.section	.nv.global,"aw",@nobits
.nv.global:
	.type		_ZN40_INTERNAL_187bb118_4_k_cu_1058815e_237794cute1_E,@object
	.size		_ZN40_INTERNAL_187bb118_4_k_cu_1058815e_237794cute1_E,(_ZN40_INTERNAL_187bb118_4_k_cu_1058815e_237794cuda3std3__45__cpo6cbeginE - _ZN40_INTERNAL_187bb118_4_k_cu_1058815e_237794cute1_E)
_ZN40_INTERNAL_187bb118_4_k_cu_1058815e_237794cute1_E:
	.zero		1
	.type		_ZN40_INTERNAL_187bb118_4_k_cu_1058815e_237794cuda3std3__45__cpo6cbeginE,@object
	.size		_ZN40_INTERNAL_187bb118_4_k_cu_1058815e_237794cuda3std3__45__cpo6cbeginE,(_ZN40_INTERNAL_187bb118_4_k_cu_1058815e_237794cuda3std3__48in_placeE - _ZN40_INTERNAL_187bb118_4_k_cu_1058815e_237794cuda3std3__45__cpo6cbeginE)
_ZN40_INTERNAL_187bb118_4_k_cu_1058815e_237794cuda3std3__45__cpo6cbeginE:
	.zero		1
	.type		_ZN40_INTERNAL_187bb118_4_k_cu_1058815e_237794cuda3std3__48in_placeE,@object
	.size		_ZN40_INTERNAL_187bb118_4_k_cu_1058815e_237794cuda3std3__48in_placeE,(_ZN40_INTERNAL_187bb118_4_k_cu_1058815e_237794cuda3std6ranges3__45__cpo9iter_moveE - _ZN40_INTERNAL_187bb118_4_k_cu_1058815e_237794cuda3std3__48in_placeE)
_ZN40_INTERNAL_187bb118_4_k_cu_1058815e_237794cuda3std3__48in_placeE:
	.zero		1
	.type		_ZN40_INTERNAL_187bb118_4_k_cu_1058815e_237794cuda3std6ranges3__45__cpo9iter_moveE,@object
	.size		_ZN40_INTERNAL_187bb118_4_k_cu_1058815e_237794cuda3std6ranges3__45__cpo9iter_moveE,(_ZN40_INTERNAL_187bb118_4_k_cu_1058815e_237794cuda3std3__45__cpo5beginE - _ZN40_INTERNAL_187bb118_4_k_cu_1058815e_237794cuda3std6ranges3__45__cpo9iter_moveE)
_ZN40_INTERNAL_187bb118_4_k_cu_1058815e_237794cuda3std6ranges3__45__cpo9iter_moveE:
	.zero		1
	.type		_ZN40_INTERNAL_187bb118_4_k_cu_1058815e_237794cuda3std3__45__cpo5beginE,@object
	.size		_ZN40_INTERNAL_187bb118_4_k_cu_1058815e_237794cuda3std3__45__cpo5beginE,(_ZN40_INTERNAL_187bb118_4_k_cu_1058815e_237794cuda3std3__442_GLOBAL__N__187bb118_4_k_cu_1058815e_237796ignoreE - _ZN40_INTERNAL_187bb118_4_k_cu_1058815e_237794cuda3std3__45__cpo5beginE)
_ZN40_INTERNAL_187bb118_4_k_cu_1058815e_237794cuda3std3__45__cpo5beginE:
	.zero		1
	.type		_ZN40_INTERNAL_187bb118_4_k_cu_1058815e_237794cuda3std3__442_GLOBAL__N__187bb118_4_k_cu_1058815e_237796ignoreE,@object
	.size		_ZN40_INTERNAL_187bb118_4_k_cu_1058815e_237794cuda3std3__442_GLOBAL__N__187bb118_4_k_cu_1058815e_237796ignoreE,(_ZN40_INTERNAL_187bb118_4_k_cu_1058815e_237794cute7productE - _ZN40_INTERNAL_187bb118_4_k_cu_1058815e_237794cuda3std3__442_GLOBAL__N__187bb118_4_k_cu_1058815e_237796ignoreE)
_ZN40_INTERNAL_187bb118_4_k_cu_1058815e_237794cuda3std3__442_GLOBAL__N__187bb118_4_k_cu_1058815e_237796ignoreE:
	.zero		1
	.type		_ZN40_INTERNAL_187bb118_4_k_cu_1058815e_237794cute7productE,@object
	.size		_ZN40_INTERNAL_187bb118_4_k_cu_1058815e_237794cute7productE,(_ZN40_INTERNAL_187bb118_4_k_cu_1058815e_237794cuda3std3__45__cpo3endE - _ZN40_INTERNAL_187bb118_4_k_cu_1058815e_237794cute7productE)
_ZN40_INTERNAL_187bb118_4_k_cu_1058815e_237794cute7productE:
	.zero		1
	.type		_ZN40_INTERNAL_187bb118_4_k_cu_1058815e_237794cuda3std3__45__cpo3endE,@object
	.size		_ZN40_INTERNAL_187bb118_4_k_cu_1058815e_237794cuda3std3__45__cpo3endE,(_ZN40_INTERNAL_187bb118_4_k_cu_1058815e_237794cuda3std3__419piecewise_constructE - _ZN40_INTERNAL_187bb118_4_k_cu_1058815e_237794cuda3std3__45__cpo3endE)
_ZN40_INTERNAL_187bb118_4_k_cu_1058815e_237794cuda3std3__45__cpo3endE:
	.zero		1
	.type		_ZN40_INTERNAL_187bb118_4_k_cu_1058815e_237794cuda3std3__419piecewise_constructE,@object
	.size		_ZN40_INTERNAL_187bb118_4_k_cu_1058815e_237794cuda3std3__419piecewise_constructE,(_ZN40_INTERNAL_187bb118_4_k_cu_1058815e_237794cuda3std3__45__cpo4cendE - _ZN40_INTERNAL_187bb118_4_k_cu_1058815e_237794cuda3std3__419piecewise_constructE)
_ZN40_INTERNAL_187bb118_4_k_cu_1058815e_237794cuda3std3__419piecewise_constructE:
	.zero		1
	.type		_ZN40_INTERNAL_187bb118_4_k_cu_1058815e_237794cuda3std3__45__cpo4cendE,@object
	.size		_ZN40_INTERNAL_187bb118_4_k_cu_1058815e_237794cuda3std3__45__cpo4cendE,(_ZN40_INTERNAL_187bb118_4_k_cu_1058815e_237794cuda3std6ranges3__45__cpo4swapE - _ZN40_INTERNAL_187bb118_4_k_cu_1058815e_237794cuda3std3__45__cpo4cendE)
_ZN40_INTERNAL_187bb118_4_k_cu_1058815e_237794cuda3std3__45__cpo4cendE:
	.zero		1
	.type		_ZN40_INTERNAL_187bb118_4_k_cu_1058815e_237794cuda3std6ranges3__45__cpo4swapE,@object
	.size		_ZN40_INTERNAL_187bb118_4_k_cu_1058815e_237794cuda3std6ranges3__45__cpo4swapE,(.L_8 - _ZN40_INTERNAL_187bb118_4_k_cu_1058815e_237794cuda3std6ranges3__45__cpo4swapE)
_ZN40_INTERNAL_187bb118_4_k_cu_1058815e_237794cuda3std6ranges3__45__cpo4swapE:
	.zero		1
.L_8:


//--------------------- .nv.constant0._ZN7cutlass13device_kernelINS_4gemm6kernel13GemmUniversalIN4cute5tupleIJiiiiEEENS1_10collective13CollectiveMmaINS1_34MainloopSm90TmaGmmaWarpSpecializedILi2ENS5_IJNS4_1CILi1EEESB_SB_EEENS1_35KernelTmaWarpSpecializedCooperativeEEENS5_IJNSA_ILi128EEENSA_ILi64EEESF_EEEfNS5_IJlSB_lEEEfSI_NS4_8TiledMMAINS4_8MMA_AtomIJNS4_4SM904GMMA29MMA_64x64x8_F32TF32TF32_SS_TNILNSM_7ScaleInE1ELSO_1EEEEEENS4_6LayoutINS5_IJNSA_ILi2EEESB_SB_EEENS5_IJSB_NSA_ILi0EEESU_EEEEENS5_IJNS4_10UnderscoreESX_SX_EEEEENS4_13SM90_TMA_LOADENS4_14ComposedLayoutINS4_7SwizzleILi3ELi4ELi3EEENS4_18smem_ptr_flag_bitsILi32EEENSR_INS5_IJNSA_ILi8EEENSA_ILi32EEEEEENS5_IJS17_SB_EEEEEEEvNS4_8identityES10_S1B_vS1C_EENS_8epilogue10collective6detail29Sm90TmaWarpSpecializedAdapterINS1F_15DefaultEpilogueIfSI_SI_NS1E_6thread17LinearCombinationIfLi1EffLNS1J_9ScaleType4KindE0ELNS_15FloatRoundStyleE2EfEENS1_15EpilogueDefaultEEEEEvvEEEEvNT_6ParamsE --------------------------
	.section	.nv.constant0._ZN7cutlass13device_kernelINS_4gemm6kernel13GemmUniversalIN4cute5tupleIJiiiiEEENS1_10collective13CollectiveMmaINS1_34MainloopSm90TmaGmmaWarpSpecializedILi2ENS5_IJNS4_1CILi1EEESB_SB_EEENS1_35KernelTmaWarpSpecializedCooperativeEEENS5_IJNSA_ILi128EEENSA_ILi64EEESF_EEEfNS5_IJlSB_lEEEfSI_NS4_8TiledMMAINS4_8MMA_AtomIJNS4_4SM904GMMA29MMA_64x64x8_F32TF32TF32_SS_TNILNSM_7ScaleInE1ELSO_1EEEEEENS4_6LayoutINS5_IJNSA_ILi2EEESB_SB_EEENS5_IJSB_NSA_ILi0EEESU_EEEEENS5_IJNS4_10UnderscoreESX_SX_EEEEENS4_13SM90_TMA_LOADENS4_14ComposedLayoutINS4_7SwizzleILi3ELi4ELi3EEENS4_18smem_ptr_flag_bitsILi32EEENSR_INS5_IJNSA_ILi8EEENSA_ILi32EEEEEENS5_IJS17_SB_EEEEEEEvNS4_8identityES10_S1B_vS1C_EENS_8epilogue10collective6detail29Sm90TmaWarpSpecializedAdapterINS1F_15DefaultEpilogueIfSI_SI_NS1E_6thread17LinearCombinationIfLi1EffLNS1J_9ScaleType4KindE0ELNS_15FloatRoundStyleE2EfEENS1_15EpilogueDefaultEEEEEvvEEEEvNT_6ParamsE,"a",@progbits
	.sectionflags	@""
	.align	4
.nv.constant0._ZN7cutlass13device_kernelINS_4gemm6kernel13GemmUniversalIN4cute5tupleIJiiiiEEENS1_10collective13CollectiveMmaINS1_34MainloopSm90TmaGmmaWarpSpecializedILi2ENS5_IJNS4_1CILi1EEESB_SB_EEENS1_35KernelTmaWarpSpecializedCooperativeEEENS5_IJNSA_ILi128EEENSA_ILi64EEESF_EEEfNS5_IJlSB_lEEEfSI_NS4_8TiledMMAINS4_8MMA_AtomIJNS4_4SM904GMMA29MMA_64x64x8_F32TF32TF32_SS_TNILNSM_7ScaleInE1ELSO_1EEEEEENS4_6LayoutINS5_IJNSA_ILi2EEESB_SB_EEENS5_IJSB_NSA_ILi0EEESU_EEEEENS5_IJNS4_10UnderscoreESX_SX_EEEEENS4_13SM90_TMA_LOADENS4_14ComposedLayoutINS4_7SwizzleILi3ELi4ELi3EEENS4_18smem_ptr_flag_bitsILi32EEENSR_INS5_IJNSA_ILi8EEENSA_ILi32EEEEEENS5_IJS17_SB_EEEEEEEvNS4_8identityES10_S1B_vS1C_EENS_8epilogue10collective6detail29Sm90TmaWarpSpecializedAdapterINS1F_15DefaultEpilogueIfSI_SI_NS1E_6thread17LinearCombinationIfLi1EffLNS1J_9ScaleType4KindE0ELNS_15FloatRoundStyleE2EfEENS1_15EpilogueDefaultEEEEEvvEEEEvNT_6ParamsE:
	.zero		1664


//--------------------- SYMBOLS --------------------------

	.type		.nv.reservedSmem.offset0,@object
	.size		.nv.reservedSmem.offset0,0x4
	.type		__assertfail,@function
